	.target	sm_100a

	.elftype	@"ET_EXEC"


//--------------------- .note.nv.tkinfo           --------------------------
	.section	.note.nv.tkinfo,"",@"SHT_NOTE"
	.sectionflags	@"SHF_NOTE_NV_TKINFO"
	.tkinfo
        /*0018*/ 	.word	0x00000002
        /*0030*/ 	.string	""
        /*0030*/ 	.string	"ptxas"
        /*0030*/ 	.string	"Cuda compilation tools, release 13.0, V13.0.88"
        /*0030*/ 	.string	"Build cuda_13.0.r13.0/compiler.36424714_0"
        /*0030*/ 	.string	"-arch sm_100a -m 64 "



//--------------------- .note.nv.cuinfo           --------------------------
	.section	.note.nv.cuinfo,"",@"SHT_NOTE"
	.sectionflags	@"SHF_NOTE_NV_CUINFO"
        /*0018*/ 	.short	0x0002
        /*001a*/ 	.short	0x0064
        /*001c*/ 	.short	0x0082
	.zero		2


//--------------------- .nv.info                  --------------------------
	.section	.nv.info,"",@"SHT_CUDA_INFO"
	.align	4


	//----- nvinfo : EIATTR_REGCOUNT
	.align		4
        /*0000*/ 	.byte	0x04, 0x2f
        /*0002*/ 	.short	(.L_19 - .L_18)
	.align		4
.L_18:
        /*0004*/ 	.word	index@(_ZN7cutlass13device_kernelINS_4gemm6kernel13GemmUniversalIN4cute5tupleIJiiiiEEENS1_10collective13CollectiveMmaINS1_35MainloopSm100TmaUmmaWarpSpecializedILi2ELi2ELi4ENS5_IJNS4_1CILi2EEENSA_ILi4EEENSA_ILi1EEEEEEEENS5_IJNSA_ILi64EEENSA_ILi256EEESG_EEENS_10tfloat32_tENS5_IJlSD_lEEESJ_SK_NS4_8TiledMMAINS4_8MMA_AtomIJNS4_17SM100_MMA_TF32_SSISJ_SJ_fLi64ELi256ELNS4_4UMMA5MajorE0ELSP_0ELNSO_7ScaleInE0ELSQ_0EEEEEENS4_6LayoutINS5_IJSD_SD_SD_EEENS5_IJNSA_ILi0EEESV_SV_EEEEENS5_IJNS4_10UnderscoreESY_SY_EEEEENS4_23SM90_TMA_LOAD_MULTICASTENS4_14ComposedLayoutINS4_7SwizzleILi3ELi4ELi3EEENS4_18smem_ptr_flag_bitsILi32EEENST_INS5_IJNSA_ILi8EEENSA_ILi32EEEEEENS5_IJS18_SD_EEEEEEEvNS4_8identityES11_S1C_vS1D_EENS_8epilogue10collective18CollectiveEpilogueINS1F_23Sm100TmaWarpSpecializedILi4ELi2ELi16ELb1ELb0EEEJSI_NS5_IJNST_ISG_SD_EENST_IS18_SD_EEEEESJ_SK_SJ_SK_NS1F_6fusion15FusionCallbacksIS1J_NS1N_17LinearCombinationISJ_fSJ_fLNS_15FloatRoundStyleE2EEESI_S1M_JEEENS4_5SM1004TMEM4LOAD26SM100_TMEM_LOAD_16dp128b8xENS4_13SM90_TMA_LOADES1C_NS4_17SM75_U32x4_LDSM_NENS4_14SM90_TMA_STOREES1C_NS4_17SM90_U32x4_STSM_NENS4_39AutoVectorizingCopyWithAssumedAlignmentILi128EEEEEEvvEEEEvNT_6ParamsE)
        /*0008*/ 	.word	0x0000005a


	//----- nvinfo : EIATTR_FRAME_SIZE
	.align		4
.L_19:
        /*000c*/ 	.byte	0x04, 0x11
        /*000e*/ 	.short	(.L_21 - .L_20)
	.align		4
.L_20:
        /*0010*/ 	.word	index@($__internal_2_$__cuda_sm10x_tcgen05_guardrail_trap_unallocated_columns_being_dealloced)
        /*0014*/ 	.word	0x00000000


	//----- nvinfo : EIATTR_FRAME_SIZE
	.align		4
.L_21:
        /*0018*/ 	.byte	0x04, 0x11
        /*001a*/ 	.short	(.L_23 - .L_22)
	.align		4
.L_22:
        /*001c*/ 	.word	index@($__internal_1_$__cuda_sm10x_tcgen05_guardrail_trap_phase_invalid_during_alloc)
        /*0020*/ 	.word	0x00000000


	//----- nvinfo : EIATTR_FRAME_SIZE
	.align		4
.L_23:
        /*0024*/ 	.byte	0x04, 0x11
        /*0026*/ 	.short	(.L_25 - .L_24)
	.align		4
.L_24:
        /*0028*/ 	.word	index@($__internal_0_$__cuda_sm10x_tcgen05_guardrail_trap_col_being_dealloced_not_returned_by_alloc)
        /*002c*/ 	.word	0x00000000


	//----- nvinfo : EIATTR_FRAME_SIZE
	.align		4
.L_25:
        /*0030*/ 	.byte	0x04, 0x11
        /*0032*/ 	.short	(.L_27 - .L_26)
	.align		4
.L_26:
        /*0034*/ 	.word	index@(_ZN7cutlass13device_kernelINS_4gemm6kernel13GemmUniversalIN4cute5tupleIJiiiiEEENS1_10collective13CollectiveMmaINS1_35MainloopSm100TmaUmmaWarpSpecializedILi2ELi2ELi4ENS5_IJNS4_1CILi2EEENSA_ILi4EEENSA_ILi1EEEEEEEENS5_IJNSA_ILi64EEENSA_ILi256EEESG_EEENS_10tfloat32_tENS5_IJlSD_lEEESJ_SK_NS4_8TiledMMAINS4_8MMA_AtomIJNS4_17SM100_MMA_TF32_SSISJ_SJ_fLi64ELi256ELNS4_4UMMA5MajorE0ELSP_0ELNSO_7ScaleInE0ELSQ_0EEEEEENS4_6LayoutINS5_IJSD_SD_SD_EEENS5_IJNSA_ILi0EEESV_SV_EEEEENS5_IJNS4_10UnderscoreESY_SY_EEEEENS4_23SM90_TMA_LOAD_MULTICASTENS4_14ComposedLayoutINS4_7SwizzleILi3ELi4ELi3EEENS4_18smem_ptr_flag_bitsILi32EEENST_INS5_IJNSA_ILi8EEENSA_ILi32EEEEEENS5_IJS18_SD_EEEEEEEvNS4_8identityES11_S1C_vS1D_EENS_8epilogue10collective18CollectiveEpilogueINS1F_23Sm100TmaWarpSpecializedILi4ELi2ELi16ELb1ELb0EEEJSI_NS5_IJNST_ISG_SD_EENST_IS18_SD_EEEEESJ_SK_SJ_SK_NS1F_6fusion15FusionCallbacksIS1J_NS1N_17LinearCombinationISJ_fSJ_fLNS_15FloatRoundStyleE2EEESI_S1M_JEEENS4_5SM1004TMEM4LOAD26SM100_TMEM_LOAD_16dp128b8xENS4_13SM90_TMA_LOADES1C_NS4_17SM75_U32x4_LDSM_NENS4_14SM90_TMA_STOREES1C_NS4_17SM90_U32x4_STSM_NENS4_39AutoVectorizingCopyWithAssumedAlignmentILi128EEEEEEvvEEEEvNT_6ParamsE)
        /*0038*/ 	.word	0x00000000


	//----- nvinfo : EIATTR_MIN_STACK_SIZE
	.align		4
.L_27:
        /*003c*/ 	.byte	0x04, 0x12
        /*003e*/ 	.short	(.L_29 - .L_28)
	.align		4
.L_28:
        /*0040*/ 	.word	index@(_ZN7cutlass13device_kernelINS_4gemm6kernel13GemmUniversalIN4cute5tupleIJiiiiEEENS1_10collective13CollectiveMmaINS1_35MainloopSm100TmaUmmaWarpSpecializedILi2ELi2ELi4ENS5_IJNS4_1CILi2EEENSA_ILi4EEENSA_ILi1EEEEEEEENS5_IJNSA_ILi64EEENSA_ILi256EEESG_EEENS_10tfloat32_tENS5_IJlSD_lEEESJ_SK_NS4_8TiledMMAINS4_8MMA_AtomIJNS4_17SM100_MMA_TF32_SSISJ_SJ_fLi64ELi256ELNS4_4UMMA5MajorE0ELSP_0ELNSO_7ScaleInE0ELSQ_0EEEEEENS4_6LayoutINS5_IJSD_SD_SD_EEENS5_IJNSA_ILi0EEESV_SV_EEEEENS5_IJNS4_10UnderscoreESY_SY_EEEEENS4_23SM90_TMA_LOAD_MULTICASTENS4_14ComposedLayoutINS4_7SwizzleILi3ELi4ELi3EEENS4_18smem_ptr_flag_bitsILi32EEENST_INS5_IJNSA_ILi8EEENSA_ILi32EEEEEENS5_IJS18_SD_EEEEEEEvNS4_8identityES11_S1C_vS1D_EENS_8epilogue10collective18CollectiveEpilogueINS1F_23Sm100TmaWarpSpecializedILi4ELi2ELi16ELb1ELb0EEEJSI_NS5_IJNST_ISG_SD_EENST_IS18_SD_EEEEESJ_SK_SJ_SK_NS1F_6fusion15FusionCallbacksIS1J_NS1N_17LinearCombinationISJ_fSJ_fLNS_15FloatRoundStyleE2EEESI_S1M_JEEENS4_5SM1004TMEM4LOAD26SM100_TMEM_LOAD_16dp128b8xENS4_13SM90_TMA_LOADES1C_NS4_17SM75_U32x4_LDSM_NENS4_14SM90_TMA_STOREES1C_NS4_17SM90_U32x4_STSM_NENS4_39AutoVectorizingCopyWithAssumedAlignmentILi128EEEEEEvvEEEEvNT_6ParamsE)
        /*0044*/ 	.word	0x00000000
.L_29:


//--------------------- .nv.compat                --------------------------
	.section	.nv.compat,"",@"SHT_CUDA_COMPAT_INFO"
	.align	4
        /*0000*/ 	.byte	0x02, 0x09, 0x01, 0x00, 0x02, 0x02, 0x02, 0x00, 0x02, 0x05, 0x05, 0x00, 0x03, 0x07, 0x01, 0x01
        /*0010*/ 	.byte	0x02, 0x03, 0x01, 0x00, 0x02, 0x06, 0x01, 0x00, 0x04, 0x0b, 0x08, 0x00, 0x09, 0x00, 0x00, 0x00
        /*0020*/ 	.byte	0x00, 0x00, 0x00, 0x00


//--------------------- .nv.info._ZN7cutlass13device_kernelINS_4gemm6kernel13GemmUniversalIN4cute5tupleIJiiiiEEENS1_10collective13CollectiveMmaINS1_35MainloopSm100TmaUmmaWarpSpecializedILi2ELi2ELi4ENS5_IJNS4_1CILi2EEENSA_ILi4EEENSA_ILi1EEEEEEEENS5_IJNSA_ILi64EEENSA_ILi256EEESG_EEENS_10tfloat32_tENS5_IJlSD_lEEESJ_SK_NS4_8TiledMMAINS4_8MMA_AtomIJNS4_17SM100_MMA_TF32_SSISJ_SJ_fLi64ELi256ELNS4_4UMMA5MajorE0ELSP_0ELNSO_7ScaleInE0ELSQ_0EEEEEENS4_6LayoutINS5_IJSD_SD_SD_EEENS5_IJNSA_ILi0EEESV_SV_EEEEENS5_IJNS4_10UnderscoreESY_SY_EEEEENS4_23SM90_TMA_LOAD_MULTICASTENS4_14ComposedLayoutINS4_7SwizzleILi3ELi4ELi3EEENS4_18smem_ptr_flag_bitsILi32EEENST_INS5_IJNSA_ILi8EEENSA_ILi32EEEEEENS5_IJS18_SD_EEEEEEEvNS4_8identityES11_S1C_vS1D_EENS_8epilogue10collective18CollectiveEpilogueINS1F_23Sm100TmaWarpSpecializedILi4ELi2ELi16ELb1ELb0EEEJSI_NS5_IJNST_ISG_SD_EENST_IS18_SD_EEEEESJ_SK_SJ_SK_NS1F_6fusion15FusionCallbacksIS1J_NS1N_17LinearCombinationISJ_fSJ_fLNS_15FloatRoundStyleE2EEESI_S1M_JEEENS4_5SM1004TMEM4LOAD26SM100_TMEM_LOAD_16dp128b8xENS4_13SM90_TMA_LOADES1C_NS4_17SM75_U32x4_LDSM_NENS4_14SM90_TMA_STOREES1C_NS4_17SM90_U32x4_STSM_NENS4_39AutoVectorizingCopyWithAssumedAlignmentILi128EEEEEEvvEEEEvNT_6ParamsE --------------------------
	.section	.nv.info._ZN7cutlass13device_kernelINS_4gemm6kernel13GemmUniversalIN4cute5tupleIJiiiiEEENS1_10collective13CollectiveMmaINS1_35MainloopSm100TmaUmmaWarpSpecializedILi2ELi2ELi4ENS5_IJNS4_1CILi2EEENSA_ILi4EEENSA_ILi1EEEEEEEENS5_IJNSA_ILi64EEENSA_ILi256EEESG_EEENS_10tfloat32_tENS5_IJlSD_lEEESJ_SK_NS4_8TiledMMAINS4_8MMA_AtomIJNS4_17SM100_MMA_TF32_SSISJ_SJ_fLi64ELi256ELNS4_4UMMA5MajorE0ELSP_0ELNSO_7ScaleInE0ELSQ_0EEEEEENS4_6LayoutINS5_IJSD_SD_SD_EEENS5_IJNSA_ILi0EEESV_SV_EEEEENS5_IJNS4_10UnderscoreESY_SY_EEEEENS4_23SM90_TMA_LOAD_MULTICASTENS4_14ComposedLayoutINS4_7SwizzleILi3ELi4ELi3EEENS4_18smem_ptr_flag_bitsILi32EEENST_INS5_IJNSA_ILi8EEENSA_ILi32EEEEEENS5_IJS18_SD_EEEEEEEvNS4_8identityES11_S1C_vS1D_EENS_8epilogue10collective18CollectiveEpilogueINS1F_23Sm100TmaWarpSpecializedILi4ELi2ELi16ELb1ELb0EEEJSI_NS5_IJNST_ISG_SD_EENST_IS18_SD_EEEEESJ_SK_SJ_SK_NS1F_6fusion15FusionCallbacksIS1J_NS1N_17LinearCombinationISJ_fSJ_fLNS_15FloatRoundStyleE2EEESI_S1M_JEEENS4_5SM1004TMEM4LOAD26SM100_TMEM_LOAD_16dp128b8xENS4_13SM90_TMA_LOADES1C_NS4_17SM75_U32x4_LDSM_NENS4_14SM90_TMA_STOREES1C_NS4_17SM90_U32x4_STSM_NENS4_39AutoVectorizingCopyWithAssumedAlignmentILi128EEEEEEvvEEEEvNT_6ParamsE,"",@"SHT_CUDA_INFO"
	.sectionflags	@""
	.align	4


	//----- nvinfo : EIATTR_CUDA_API_VERSION
	.align		4
        /*0000*/ 	.byte	0x04, 0x37
        /*0002*/ 	.short	(.L_31 - .L_30)
.L_30:
        /*0004*/ 	.word	0x00000082


	//----- nvinfo : EIATTR_KPARAM_INFO
	.align		4
.L_31:
        /*0008*/ 	.byte	0x04, 0x17
        /*000a*/ 	.short	(.L_33 - .L_32)
.L_32:
        /*000c*/ 	.word	0x00000000
        /*0010*/ 	.short	0x0000
        /*0012*/ 	.short	0x0000
        /*0014*/ 	.byte	0x00, 0xf0, 0x01, 0x20


	//----- nvinfo : EIATTR_AT_ENTRY_FRAGMENTS
	.align		4
.L_33:
        /*0018*/ 	.byte	0x04, 0x4f
        /*001a*/ 	.short	(.L_35 - .L_34)


	//   ....[0]....
.L_34:
        /*001c*/ 	.word	0x00000006


	//----- nvinfo : EIATTR_RESERVED_SMEM_USED
	.align		4
.L_35:
        /*0020*/ 	.byte	0x01, 0x41
	.zero		2


	//----- nvinfo : EIATTR_SPARSE_MMA_MASK
	.align		4
        /*0024*/ 	.byte	0x03, 0x50
        /*0026*/ 	.short	0x0000


	//----- nvinfo : EIATTR_TCGEN05_1CTA_USED
	.align		4
        /*0028*/ 	.byte	0x01, 0x51
	.zero		2


	//----- nvinfo : EIATTR_MAXREG_COUNT
	.align		4
        /*002c*/ 	.byte	0x03, 0x1b
        /*002e*/ 	.short	0x00ff


	//----- nvinfo : EIATTR_NUM_BARRIERS
	.align		4
        /*0030*/ 	.byte	0x02, 0x4c
        /*0032*/ 	.byte	0x07
	.zero		1


	//----- nvinfo : EIATTR_EXTERNS
	.align		4
        /*0034*/ 	.byte	0x04, 0x0f
        /*0036*/ 	.short	(.L_37 - .L_36)


	//   ....[0]....
	.align		4
.L_36:
        /*0038*/ 	.word	index@(__assertfail)


	//----- nvinfo : EIATTR_MERCURY_ISA_VERSION
	.align		4
.L_37:
        /*003c*/ 	.byte	0x03, 0x5f
        /*003e*/ 	.short	0x0101


	//----- nvinfo : EIATTR_INT_WARP_WIDE_INSTR_OFFSETS
	.align		4
        /*0040*/ 	.byte	0x04, 0x31
        /*0042*/ 	.short	(.L_39 - .L_38)


	//   ....[0]....
.L_38:
        /*0044*/ 	.word	0x000041d0


	//   ....[1]....
        /*0048*/ 	.word	0x000041f0


	//   ....[2]....
        /*004c*/ 	.word	0x00004220


	//   ....[3]....
        /*0050*/ 	.word	0x00004d50


	//   ....[4]....
        /*0054*/ 	.word	0x00004dc0


	//   ....[5]....
        /*0058*/ 	.word	0x00004eb0


	//   ....[6]....
        /*005c*/ 	.word	0x00004f30


	//   ....[7]....
        /*0060*/ 	.word	0x00005020


	//   ....[8]....
        /*0064*/ 	.word	0x000050a0


	//   ....[9]....
        /*0068*/ 	.word	0x000051a0


	//   ....[10]....
        /*006c*/ 	.word	0x00005230


	//   ....[11]....
        /*0070*/ 	.word	0x00005330


	//   ....[12]....
        /*0074*/ 	.word	0x000053b0


	//   ....[13]....
        /*0078*/ 	.word	0x000054b0


	//   ....[14]....
        /*007c*/ 	.word	0x00005530


	//   ....[15]....
        /*0080*/ 	.word	0x00005630


	//   ....[16]....
        /*0084*/ 	.word	0x000056b0


	//   ....[17]....
        /*0088*/ 	.word	0x000057a0


	//   ....[18]....
        /*008c*/ 	.word	0x00005830


	//----- nvinfo : EIATTR_COOP_GROUP_MASK_REGIDS
	.align		4
.L_39:
        /*0090*/ 	.byte	0x04, 0x29
        /*0092*/ 	.short	(.L_41 - .L_40)


	//   ....[0]....
.L_40:
        /*0094*/ 	.word	0xffffffff


	//   ....[1]....
        /*0098*/ 	.word	0xffffffff


	//   ....[2]....
        /*009c*/ 	.word	0xffffffff


	//   ....[3]....
        /*00a0*/ 	.word	0xffffffff


	//   ....[4]....
        /*00a4*/ 	.word	0xffffffff


	//   ....[5]....
        /*00a8*/ 	.word	0xffffffff


	//   ....[6]....
        /*00ac*/ 	.word	0xffffffff


	//   ....[7]....
        /*00b0*/ 	.word	0xffffffff


	//   ....[8]....
        /*00b4*/ 	.word	0xffffffff


	//   ....[9]....
        /*00b8*/ 	.word	0xffffffff


	//   ....[10]....
        /*00bc*/ 	.word	0xffffffff


	//   ....[11]....
        /*00c0*/ 	.word	0xffffffff


	//   ....[12]....
        /*00c4*/ 	.word	0xffffffff


	//   ....[13]....
        /*00c8*/ 	.word	0xffffffff


	//----- nvinfo : EIATTR_COOP_GROUP_INSTR_OFFSETS
	.align		4
.L_41:
        /*00cc*/ 	.byte	0x04, 0x28
        /*00ce*/ 	.short	(.L_43 - .L_42)


	//   ....[0]....
.L_42:
        /*00d0*/ 	.word	0x00000080


	//   ....[1]....
        /*00d4*/ 	.word	0x000004e0


	//   ....[2]....
        /*00d8*/ 	.word	0x00000650


	//   ....[3]....
        /*00dc*/ 	.word	0x000007f0


	//   ....[4]....
        /*00e0*/ 	.word	0x000008f0


	//   ....[5]....
        /*00e4*/ 	.word	0x00000a60


	//   ....[6]....
        /*00e8*/ 	.word	0x00000c00


	//   ....[7]....
        /*00ec*/ 	.word	0x00000db0


	//   ....[8]....
        /*00f0*/ 	.word	0x00002460


	//   ....[9]....
        /*00f4*/ 	.word	0x00003200


	//   ....[10]....
        /*00f8*/ 	.word	0x00003410


	//   ....[11]....
        /*00fc*/ 	.word	0x00003440


	//   ....[12]....
        /*0100*/ 	.word	0x000040b0


	//   ....[13]....
        /*0104*/ 	.word	0x000042e0


	//----- nvinfo : EIATTR_VRC_CTA_INIT_COUNT
	.align		4
.L_43:
        /*0108*/ 	.byte	0x02, 0x4a
        /*010a*/ 	.byte	0x80
	.zero		1


	//----- nvinfo : EIATTR_SYSCALL_OFFSETS
	.align		4
        /*010c*/ 	.byte	0x04, 0x46
        /*010e*/ 	.short	(.L_45 - .L_44)


	//   ....[0]....
.L_44:
        /*0110*/ 	.word	0x00006500


	//   ....[1]....
        /*0114*/ 	.word	0x000065f0


	//   ....[2]....
        /*0118*/ 	.word	0x00006e10


	//   ....[3]....
        /*011c*/ 	.word	0x000077d0


	//   ....[4]....
        /*0120*/ 	.word	0x00008130


	//   ....[5]....
        /*0124*/ 	.word	0x00008ae0


	//   ....[6]....
        /*0128*/ 	.word	0x00009490


	//   ....[7]....
        /*012c*/ 	.word	0x00009e70


	//   ....[8]....
        /*0130*/ 	.word	0x0000a820


	//   ....[9]....
        /*0134*/ 	.word	0x0000b180


	//----- nvinfo : EIATTR_MBARRIER_INSTR_OFFSETS
	.align		4
.L_45:
        /*0138*/ 	.byte	0x04, 0x39
        /*013a*/ 	.short	(.L_47 - .L_46)


	//   ....[0]....
.L_46:
        /*013c*/ 	.word	0x00000600
        /*0140*/ 	.word	0x000000ff
        /*0144*/ 	.word	0x00000000
        /*0148*/ 	.short	0x0100
        /*014a*/ 	.byte	0x04
	.zero		1


	//   ....[1]....
        /*014c*/ 	.word	0x00000610
        /*0150*/ 	.word	0x000000ff
        /*0154*/ 	.word	0x00000010
        /*0158*/ 	.short	0x0100
        /*015a*/ 	.byte	0x04
	.zero		1


	//   ....[2]....
        /*015c*/ 	.word	0x00000620
        /*0160*/ 	.word	0x000000ff
        /*0164*/ 	.word	0x00000008
        /*0168*/ 	.short	0x0100
        /*016a*/ 	.byte	0x04
	.zero		1


	//   ....[3]....
        /*016c*/ 	.word	0x00000630
        /*0170*/ 	.word	0x000000ff
        /*0174*/ 	.word	0x00000018
        /*0178*/ 	.short	0x0100
        /*017a*/ 	.byte	0x04
	.zero		1


	//   ....[4]....
        /*017c*/ 	.word	0x00000760
        /*0180*/ 	.word	0x000000ff
        /*0184*/ 	.word	0x00000020
        /*0188*/ 	.short	0x0100
        /*018a*/ 	.byte	0x04
	.zero		1


	//   ....[5]....
        /*018c*/ 	.word	0x00000770
        /*0190*/ 	.word	0x000000ff
        /*0194*/ 	.word	0x00000040
        /*0198*/ 	.short	0x0100
        /*019a*/ 	.byte	0x04
	.zero		1


	//   ....[6]....
        /*019c*/ 	.word	0x00000780
        /*01a0*/ 	.word	0x000000ff
        /*01a4*/ 	.word	0x00000028
        /*01a8*/ 	.short	0x0100
        /*01aa*/ 	.byte	0x04
	.zero		1


	//   ....[7]....
        /*01ac*/ 	.word	0x00000790
        /*01b0*/ 	.word	0x000000ff
        /*01b4*/ 	.word	0x00000048
        /*01b8*/ 	.short	0x0100
        /*01ba*/ 	.byte	0x04
	.zero		1


	//   ....[8]....
        /*01bc*/ 	.word	0x000007a0
        /*01c0*/ 	.word	0x000000ff
        /*01c4*/ 	.word	0x00000030
        /*01c8*/ 	.short	0x0100
        /*01ca*/ 	.byte	0x04
	.zero		1


	//   ....[9]....
        /*01cc*/ 	.word	0x000007b0
        /*01d0*/ 	.word	0x000000ff
        /*01d4*/ 	.word	0x00000050
        /*01d8*/ 	.short	0x0100
        /*01da*/ 	.byte	0x04
	.zero		1


	//   ....[10]....
        /*01dc*/ 	.word	0x000007c0
        /*01e0*/ 	.word	0x000000ff
        /*01e4*/ 	.word	0x00000038
        /*01e8*/ 	.short	0x0100
        /*01ea*/ 	.byte	0x04
	.zero		1


	//   ....[11]....
        /*01ec*/ 	.word	0x000007d0
        /*01f0*/ 	.word	0x000000ff
        /*01f4*/ 	.word	0x00000058
        /*01f8*/ 	.short	0x0100
        /*01fa*/ 	.byte	0x04
	.zero		1


	//   ....[12]....
        /*01fc*/ 	.word	0x000008c0
        /*0200*/ 	.word	0x000000ff
        /*0204*/ 	.word	0x00000060
        /*0208*/ 	.short	0x0100
        /*020a*/ 	.byte	0x06
	.zero		1


	//   ....[13]....
        /*020c*/ 	.word	0x000008d0
        /*0210*/ 	.word	0x000000ff
        /*0214*/ 	.word	0x00000068
        /*0218*/ 	.short	0x0100
        /*021a*/ 	.byte	0x06
	.zero		1


	//   ....[14]....
        /*021c*/ 	.word	0x00000a10
        /*0220*/ 	.word	0x000000ff
        /*0224*/ 	.word	0x00000070
        /*0228*/ 	.short	0x0100
        /*022a*/ 	.byte	0x06
	.zero		1


	//   ....[15]....
        /*022c*/ 	.word	0x00000a20
        /*0230*/ 	.word	0x000000ff
        /*0234*/ 	.word	0x00000080
        /*0238*/ 	.short	0x0100
        /*023a*/ 	.byte	0x06
	.zero		1


	//   ....[16]....
        /*023c*/ 	.word	0x00000a30
        /*0240*/ 	.word	0x000000ff
        /*0244*/ 	.word	0x00000078
        /*0248*/ 	.short	0x0100
        /*024a*/ 	.byte	0x06
	.zero		1


	//   ....[17]....
        /*024c*/ 	.word	0x00000a40
        /*0250*/ 	.word	0x000000ff
        /*0254*/ 	.word	0x00000088
        /*0258*/ 	.short	0x0100
        /*025a*/ 	.byte	0x06
	.zero		1


	//   ....[18]....
        /*025c*/ 	.word	0x00000b70
        /*0260*/ 	.word	0x000000ff
        /*0264*/ 	.word	0x00000090
        /*0268*/ 	.short	0x0100
        /*026a*/ 	.byte	0x04
	.zero		1


	//   ....[19]....
        /*026c*/ 	.word	0x00000b80
        /*0270*/ 	.word	0x000000ff
        /*0274*/ 	.word	0x000000b0
        /*0278*/ 	.short	0x0100
        /*027a*/ 	.byte	0x04
	.zero		1


	//   ....[20]....
        /*027c*/ 	.word	0x00000b90
        /*0280*/ 	.word	0x000000ff
        /*0284*/ 	.word	0x00000098
        /*0288*/ 	.short	0x0100
        /*028a*/ 	.byte	0x04
	.zero		1


	//   ....[21]....
        /*028c*/ 	.word	0x00000ba0
        /*0290*/ 	.word	0x000000ff
        /*0294*/ 	.word	0x000000b8
        /*0298*/ 	.short	0x0100
        /*029a*/ 	.byte	0x04
	.zero		1


	//   ....[22]....
        /*029c*/ 	.word	0x00000bb0
        /*02a0*/ 	.word	0x000000ff
        /*02a4*/ 	.word	0x000000a0
        /*02a8*/ 	.short	0x0100
        /*02aa*/ 	.byte	0x04
	.zero		1


	//   ....[23]....
        /*02ac*/ 	.word	0x00000bc0
        /*02b0*/ 	.word	0x000000ff
        /*02b4*/ 	.word	0x000000c0
        /*02b8*/ 	.short	0x0100
        /*02ba*/ 	.byte	0x04
	.zero		1


	//   ....[24]....
        /*02bc*/ 	.word	0x00000bd0
        /*02c0*/ 	.word	0x000000ff
        /*02c4*/ 	.word	0x000000a8
        /*02c8*/ 	.short	0x0100
        /*02ca*/ 	.byte	0x04
	.zero		1


	//   ....[25]....
        /*02cc*/ 	.word	0x00000be0
        /*02d0*/ 	.word	0x000000ff
        /*02d4*/ 	.word	0x000000c8
        /*02d8*/ 	.short	0x0100
        /*02da*/ 	.byte	0x04
	.zero		1


	//   ....[26]....
        /*02dc*/ 	.word	0x00000cd0
        /*02e0*/ 	.word	0x000000ff
        /*02e4*/ 	.word	0x000000d0
        /*02e8*/ 	.short	0x0100
        /*02ea*/ 	.byte	0x04
	.zero		1


	//   ....[27]....
        /*02ec*/ 	.word	0x00000ce0
        /*02f0*/ 	.word	0x000000ff
        /*02f4*/ 	.word	0x000000e0
        /*02f8*/ 	.short	0x0100
        /*02fa*/ 	.byte	0x04
	.zero		1


	//   ....[28]....
        /*02fc*/ 	.word	0x00000cf0
        /*0300*/ 	.word	0x000000ff
        /*0304*/ 	.word	0x000000d8
        /*0308*/ 	.short	0x0100
        /*030a*/ 	.byte	0x04
	.zero		1


	//   ....[29]....
        /*030c*/ 	.word	0x00000d00
        /*0310*/ 	.word	0x000000ff
        /*0314*/ 	.word	0x000000e8
        /*0318*/ 	.short	0x0100
        /*031a*/ 	.byte	0x04
	.zero		1


	//   ....[30]....
        /*031c*/ 	.word	0x00001a70
        /*0320*/ 	.word	0x00000003
        /*0324*/ 	.word	0x000000e0
        /*0328*/ 	.short	0x010a
        /*032a*/ 	.byte	0xff
	.zero		1


	//   ....[31]....
        /*032c*/ 	.word	0x00001aa0
        /*0330*/ 	.word	0x00000003
        /*0334*/ 	.word	0x000000d0
        /*0338*/ 	.short	0x0101
        /*033a*/ 	.byte	0xff
	.zero		1


	//   ....[32]....
        /*033c*/ 	.word	0x00001b80
        /*0340*/ 	.word	0x000000ff
        /*0344*/ 	.word	0x00000010
        /*0348*/ 	.short	0x010a
        /*034a*/ 	.byte	0x04
	.zero		1


	//   ....[33]....
        /*034c*/ 	.word	0x00001c00
        /*0350*/ 	.word	0x000000ff
        /*0354*/ 	.word	0x00000010
        /*0358*/ 	.short	0x010a
        /*035a*/ 	.byte	0x21
	.zero		1


	//   ....[34]....
        /*035c*/ 	.word	0x00001d40
        /*0360*/ 	.word	0x000000ff
        /*0364*/ 	.word	0x00000010
        /*0368*/ 	.short	0x010a
        /*036a*/ 	.byte	0x04
	.zero		1


	//   ....[35]....
        /*036c*/ 	.word	0x00001ff0
        /*0370*/ 	.word	0x000000ff
        /*0374*/ 	.word	0x00000068
        /*0378*/ 	.short	0x0101
        /*037a*/ 	.byte	0x15
	.zero		1


	//   ....[36]....
        /*037c*/ 	.word	0x00002010
        /*0380*/ 	.word	0x000000ff
        /*0384*/ 	.word	0x00000010
        /*0388*/ 	.short	0x010a
        /*038a*/ 	.byte	0x04
	.zero		1


	//   ....[37]....
        /*038c*/ 	.word	0x00002090
        /*0390*/ 	.word	0x000000ff
        /*0394*/ 	.word	0x00000010
        /*0398*/ 	.short	0x010a
        /*039a*/ 	.byte	0x21
	.zero		1


	//   ....[38]....
        /*039c*/ 	.word	0x000021d0
        /*03a0*/ 	.word	0x000000ff
        /*03a4*/ 	.word	0x00000010
        /*03a8*/ 	.short	0x010a
        /*03aa*/ 	.byte	0x04
	.zero		1


	//   ....[39]....
        /*03ac*/ 	.word	0x00002490
        /*03b0*/ 	.word	0x00000003
        /*03b4*/ 	.word	0x00000070
        /*03b8*/ 	.short	0x010a
        /*03ba*/ 	.byte	0xff
	.zero		1


	//   ....[40]....
        /*03bc*/ 	.word	0x000025e0
        /*03c0*/ 	.word	0x00000000
        /*03c4*/ 	.word	0x00000000
        /*03c8*/ 	.short	0x0101
        /*03ca*/ 	.byte	0xff
	.zero		1


	//   ....[41]....
        /*03cc*/ 	.word	0x00002ba0
        /*03d0*/ 	.word	0x000000ff
        /*03d4*/ 	.word	0x00000000
        /*03d8*/ 	.short	0x010a
        /*03da*/ 	.byte	0x04
	.zero		1


	//   ....[42]....
        /*03dc*/ 	.word	0x00002c40
        /*03e0*/ 	.word	0x00000000
        /*03e4*/ 	.word	0x00000000
        /*03e8*/ 	.short	0x010a
        /*03ea*/ 	.byte	0xff
	.zero		1


	//   ....[43]....
        /*03ec*/ 	.word	0x00002d60
        /*03f0*/ 	.word	0x00000002
        /*03f4*/ 	.word	0x000000d0
        /*03f8*/ 	.short	0x010a
        /*03fa*/ 	.byte	0xff
	.zero		1


	//   ....[44]....
        /*03fc*/ 	.word	0x00002dc0
        /*0400*/ 	.word	0x00000004
        /*0404*/ 	.word	0x00000000
        /*0408*/ 	.short	0x0101
        /*040a*/ 	.byte	0xff
	.zero		1


	//   ....[45]....
        /*040c*/ 	.word	0x00002de0
        /*0410*/ 	.word	0x000000ff
        /*0414*/ 	.word	0x00000080
        /*0418*/ 	.short	0x010a
        /*041a*/ 	.byte	0x04
	.zero		1


	//   ....[46]....
        /*041c*/ 	.word	0x00002f00
        /*0420*/ 	.word	0x00000002
        /*0424*/ 	.word	0x00000070
        /*0428*/ 	.short	0x010a
        /*042a*/ 	.byte	0xff
	.zero		1


	//   ....[47]....
        /*042c*/ 	.word	0x00003010
        /*0430*/ 	.word	0x00000002
        /*0434*/ 	.word	0x00000000
        /*0438*/ 	.short	0x0101
        /*043a*/ 	.byte	0xff
	.zero		1


	//   ....[48]....
        /*043c*/ 	.word	0x000030a0
        /*0440*/ 	.word	0x000000ff
        /*0444*/ 	.word	0x00000080
        /*0448*/ 	.short	0x0106
        /*044a*/ 	.byte	0x04
	.zero		1


	//   ....[49]....
        /*044c*/ 	.word	0x000030c0
        /*0450*/ 	.word	0x000000ff
        /*0454*/ 	.word	0x00000080
        /*0458*/ 	.short	0x010a
        /*045a*/ 	.byte	0x04
	.zero		1


	//   ....[50]....
        /*045c*/ 	.word	0x00003150
        /*0460*/ 	.word	0x000000ff
        /*0464*/ 	.word	0x00000080
        /*0468*/ 	.short	0x0106
        /*046a*/ 	.byte	0x07
	.zero		1


	//   ....[51]....
        /*046c*/ 	.word	0x00003190
        /*0470*/ 	.word	0x00000000
        /*0474*/ 	.word	0x00000080
        /*0478*/ 	.short	0x010a
        /*047a*/ 	.byte	0xff
	.zero		1


	//   ....[52]....
        /*047c*/ 	.word	0x00003760
        /*0480*/ 	.word	0x00000000
        /*0484*/ 	.word	0x00000070
        /*0488*/ 	.short	0x010a
        /*048a*/ 	.byte	0xff
	.zero		1


	//   ....[53]....
        /*048c*/ 	.word	0x00003860
        /*0490*/ 	.word	0x00000003
        /*0494*/ 	.word	0x00000000
        /*0498*/ 	.short	0x0101
        /*049a*/ 	.byte	0xff
	.zero		1


	//   ....[54]....
        /*049c*/ 	.word	0x00003870
        /*04a0*/ 	.word	0x000000ff
        /*04a4*/ 	.word	0x00000000
        /*04a8*/ 	.short	0x010a
        /*04aa*/ 	.byte	0x04
	.zero		1


	//   ....[55]....
        /*04ac*/ 	.word	0x000038f0
        /*04b0*/ 	.word	0x000000ff
        /*04b4*/ 	.word	0x000000b0
        /*04b8*/ 	.short	0x010a
        /*04ba*/ 	.byte	0x2e
	.zero		1


	//   ....[56]....
        /*04bc*/ 	.word	0x000039d0
        /*04c0*/ 	.word	0x000000ff
        /*04c4*/ 	.word	0x00000000
        /*04c8*/ 	.short	0x010a
        /*04ca*/ 	.byte	0x07
	.zero		1


	//   ....[57]....
        /*04cc*/ 	.word	0x00003b10
        /*04d0*/ 	.word	0x000000ff
        /*04d4*/ 	.word	0x00000000
        /*04d8*/ 	.short	0x010a
        /*04da*/ 	.byte	0x04
	.zero		1


	//   ....[58]....
        /*04dc*/ 	.word	0x00003ee0
        /*04e0*/ 	.word	0x000000ff
        /*04e4*/ 	.word	0x00000000
        /*04e8*/ 	.short	0x010a
        /*04ea*/ 	.byte	0x04
	.zero		1


	//   ....[59]....
        /*04ec*/ 	.word	0x00003f70
        /*04f0*/ 	.word	0x000000ff
        /*04f4*/ 	.word	0x00000000
        /*04f8*/ 	.short	0x010a
        /*04fa*/ 	.byte	0x05
	.zero		1


	//   ....[60]....
        /*04fc*/ 	.word	0x00004000
        /*0500*/ 	.word	0x000000ff
        /*0504*/ 	.word	0x00000000
        /*0508*/ 	.short	0x010a
        /*050a*/ 	.byte	0x05
	.zero		1


	//   ....[61]....
        /*050c*/ 	.word	0x00004090
        /*0510*/ 	.word	0x000000ff
        /*0514*/ 	.word	0x00000000
        /*0518*/ 	.short	0x010a
        /*051a*/ 	.byte	0x04
	.zero		1


	//   ....[62]....
        /*051c*/ 	.word	0x00004540
        /*0520*/ 	.word	0x0000000c
        /*0524*/ 	.word	0x00000070
        /*0528*/ 	.short	0x010a
        /*052a*/ 	.byte	0xff
	.zero		1


	//   ....[63]....
        /*052c*/ 	.word	0x000046b0
        /*0530*/ 	.word	0x00000000
        /*0534*/ 	.word	0x00000000
        /*0538*/ 	.short	0x0101
        /*053a*/ 	.byte	0xff
	.zero		1


	//   ....[64]....
        /*053c*/ 	.word	0x00004b50
        /*0540*/ 	.word	0x000000ff
        /*0544*/ 	.word	0x00000068
        /*0548*/ 	.short	0x010a
        /*054a*/ 	.byte	0x15
	.zero		1


	//   ....[65]....
        /*054c*/ 	.word	0x00004cd0
        /*0550*/ 	.word	0x000000ff
        /*0554*/ 	.word	0x00000040
        /*0558*/ 	.short	0x010a
        /*055a*/ 	.byte	0x15
	.zero		1


	//   ....[66]....
        /*055c*/ 	.word	0x00004e50
        /*0560*/ 	.word	0x000000ff
        /*0564*/ 	.word	0x00000020
        /*0568*/ 	.short	0x010b
        /*056a*/ 	.byte	0x15
	.zero		1


	//   ....[67]....
        /*056c*/ 	.word	0x00004e60
        /*0570*/ 	.word	0x000000ff
        /*0574*/ 	.word	0x00000000
        /*0578*/ 	.short	0x0101
        /*057a*/ 	.byte	0x06
	.zero		1


	//   ....[68]....
        /*057c*/ 	.word	0x00004e80
        /*0580*/ 	.word	0x000000ff
        /*0584*/ 	.word	0x00000048
        /*0588*/ 	.short	0x010a
        /*058a*/ 	.byte	0x15
	.zero		1


	//   ....[69]....
        /*058c*/ 	.word	0x00004fc0
        /*0590*/ 	.word	0x000000ff
        /*0594*/ 	.word	0x00000028
        /*0598*/ 	.short	0x010b
        /*059a*/ 	.byte	0x15
	.zero		1


	//   ....[70]....
        /*059c*/ 	.word	0x00004fd0
        /*05a0*/ 	.word	0x000000ff
        /*05a4*/ 	.word	0x00000000
        /*05a8*/ 	.short	0x0101
        /*05aa*/ 	.byte	0x07
	.zero		1


	//   ....[71]....
        /*05ac*/ 	.word	0x00004ff0
        /*05b0*/ 	.word	0x000000ff
        /*05b4*/ 	.word	0x00000050
        /*05b8*/ 	.short	0x010a
        /*05ba*/ 	.byte	0x15
	.zero		1


	//   ....[72]....
        /*05bc*/ 	.word	0x00005140
        /*05c0*/ 	.word	0x000000ff
        /*05c4*/ 	.word	0x00000030
        /*05c8*/ 	.short	0x010b
        /*05ca*/ 	.byte	0x15
	.zero		1


	//   ....[73]....
        /*05cc*/ 	.word	0x00005150
        /*05d0*/ 	.word	0x000000ff
        /*05d4*/ 	.word	0x00000000
        /*05d8*/ 	.short	0x0101
        /*05da*/ 	.byte	0x1d
	.zero		1


	//   ....[74]....
        /*05dc*/ 	.word	0x00005170
        /*05e0*/ 	.word	0x000000ff
        /*05e4*/ 	.word	0x00000058
        /*05e8*/ 	.short	0x010a
        /*05ea*/ 	.byte	0x15
	.zero		1


	//   ....[75]....
        /*05ec*/ 	.word	0x000052e0
        /*05f0*/ 	.word	0x000000ff
        /*05f4*/ 	.word	0x00000038
        /*05f8*/ 	.short	0x010b
        /*05fa*/ 	.byte	0x15
	.zero		1


	//   ....[76]....
        /*05fc*/ 	.word	0x000052f0
        /*0600*/ 	.word	0x000000ff
        /*0604*/ 	.word	0x00000000
        /*0608*/ 	.short	0x0101
        /*060a*/ 	.byte	0x18
	.zero		1


	//   ....[77]....
        /*060c*/ 	.word	0x00005300
        /*0610*/ 	.word	0x000000ff
        /*0614*/ 	.word	0x00000040
        /*0618*/ 	.short	0x010a
        /*061a*/ 	.byte	0x15
	.zero		1


	//   ....[78]....
        /*061c*/ 	.word	0x00005460
        /*0620*/ 	.word	0x000000ff
        /*0624*/ 	.word	0x00000020
        /*0628*/ 	.short	0x010b
        /*062a*/ 	.byte	0x15
	.zero		1


	//   ....[79]....
        /*062c*/ 	.word	0x00005470
        /*0630*/ 	.word	0x000000ff
        /*0634*/ 	.word	0x00000000
        /*0638*/ 	.short	0x0101
        /*063a*/ 	.byte	0x06
	.zero		1


	//   ....[80]....
        /*063c*/ 	.word	0x00005480
        /*0640*/ 	.word	0x000000ff
        /*0644*/ 	.word	0x00000048
        /*0648*/ 	.short	0x010a
        /*064a*/ 	.byte	0x15
	.zero		1


	//   ....[81]....
        /*064c*/ 	.word	0x000055e0
        /*0650*/ 	.word	0x000000ff
        /*0654*/ 	.word	0x00000028
        /*0658*/ 	.short	0x010b
        /*065a*/ 	.byte	0x15
	.zero		1


	//   ....[82]....
        /*065c*/ 	.word	0x000055f0
        /*0660*/ 	.word	0x000000ff
        /*0664*/ 	.word	0x00000000
        /*0668*/ 	.short	0x0101
        /*066a*/ 	.byte	0x07
	.zero		1


	//   ....[83]....
        /*066c*/ 	.word	0x00005600
        /*0670*/ 	.word	0x000000ff
        /*0674*/ 	.word	0x00000050
        /*0678*/ 	.short	0x010a
        /*067a*/ 	.byte	0x15
	.zero		1


	//   ....[84]....
        /*067c*/ 	.word	0x00005750
        /*0680*/ 	.word	0x000000ff
        /*0684*/ 	.word	0x00000030
        /*0688*/ 	.short	0x010b
        /*068a*/ 	.byte	0x15
	.zero		1


	//   ....[85]....
        /*068c*/ 	.word	0x00005760
        /*0690*/ 	.word	0x000000ff
        /*0694*/ 	.word	0x00000000
        /*0698*/ 	.short	0x0101
        /*069a*/ 	.byte	0x1d
	.zero		1


	//   ....[86]....
        /*069c*/ 	.word	0x00005770
        /*06a0*/ 	.word	0x000000ff
        /*06a4*/ 	.word	0x00000058
        /*06a8*/ 	.short	0x010a
        /*06aa*/ 	.byte	0x15
	.zero		1


	//   ....[87]....
        /*06ac*/ 	.word	0x00005960
        /*06b0*/ 	.word	0x000000ff
        /*06b4*/ 	.word	0x00000038
        /*06b8*/ 	.short	0x010b
        /*06ba*/ 	.byte	0x15
	.zero		1


	//   ....[88]....
        /*06bc*/ 	.word	0x00005970
        /*06c0*/ 	.word	0x000000ff
        /*06c4*/ 	.word	0x00000000
        /*06c8*/ 	.short	0x0101
        /*06ca*/ 	.byte	0x18
	.zero		1


	//   ....[89]....
        /*06cc*/ 	.word	0x00005990
        /*06d0*/ 	.word	0x000000ff
        /*06d4*/ 	.word	0x00000040
        /*06d8*/ 	.short	0x010a
        /*06da*/ 	.byte	0x15
	.zero		1


	//   ....[90]....
        /*06dc*/ 	.word	0x000059b0
        /*06e0*/ 	.word	0x000000ff
        /*06e4*/ 	.word	0x00000048
        /*06e8*/ 	.short	0x010a
        /*06ea*/ 	.byte	0x15
	.zero		1


	//   ....[91]....
        /*06ec*/ 	.word	0x000059d0
        /*06f0*/ 	.word	0x000000ff
        /*06f4*/ 	.word	0x00000050
        /*06f8*/ 	.short	0x010a
        /*06fa*/ 	.byte	0x15
	.zero		1


	//   ....[92]....
        /*06fc*/ 	.word	0x00005a20
        /*0700*/ 	.word	0x00000002
        /*0704*/ 	.word	0x00000058
        /*0708*/ 	.short	0x010a
        /*070a*/ 	.byte	0xff
	.zero		1


	//   ....[93]....
        /*070c*/ 	.word	0x00005d70
        /*0710*/ 	.word	0x00000000
        /*0714*/ 	.word	0x00000070
        /*0718*/ 	.short	0x010a
        /*071a*/ 	.byte	0xff
	.zero		1


	//   ....[94]....
        /*071c*/ 	.word	0x00005e40
        /*0720*/ 	.word	0x00000000
        /*0724*/ 	.word	0x00000000
        /*0728*/ 	.short	0x0101
        /*072a*/ 	.byte	0xff
	.zero		1


	//   ....[95]....
        /*072c*/ 	.word	0x00006a90
        /*0730*/ 	.word	0x000000ff
        /*0734*/ 	.word	0x00000020
        /*0738*/ 	.short	0x010a
        /*073a*/ 	.byte	0x2b
	.zero		1


	//   ....[96]....
        /*073c*/ 	.word	0x00006ad0
        /*0740*/ 	.word	0x00000022
        /*0744*/ 	.word	0x00000090
        /*0748*/ 	.short	0x010a
        /*074a*/ 	.byte	0xff
	.zero		1


	//   ....[97]....
        /*074c*/ 	.word	0x00006bf0
        /*0750*/ 	.word	0x000000ff
        /*0754*/ 	.word	0x00000020
        /*0758*/ 	.short	0x010a
        /*075a*/ 	.byte	0x2b
	.zero		1


	//   ....[98]....
        /*075c*/ 	.word	0x00006cf0
        /*0760*/ 	.word	0x00000022
        /*0764*/ 	.word	0x00000090
        /*0768*/ 	.short	0x010a
        /*076a*/ 	.byte	0xff
	.zero		1


	//   ....[99]....
        /*076c*/ 	.word	0x000074f0
        /*0770*/ 	.word	0x00000000
        /*0774*/ 	.word	0x00000000
        /*0778*/ 	.short	0x0101
        /*077a*/ 	.byte	0xff
	.zero		1


	//   ....[100]....
        /*077c*/ 	.word	0x00007500
        /*0780*/ 	.word	0x00000003
        /*0784*/ 	.word	0x00000020
        /*0788*/ 	.short	0x010a
        /*078a*/ 	.byte	0xff
	.zero		1


	//   ....[101]....
        /*078c*/ 	.word	0x000075d0
        /*0790*/ 	.word	0x00000003
        /*0794*/ 	.word	0x00000020
        /*0798*/ 	.short	0x010a
        /*079a*/ 	.byte	0xff
	.zero		1


	//   ....[102]....
        /*079c*/ 	.word	0x00007e50
        /*07a0*/ 	.word	0x00000054
        /*07a4*/ 	.word	0x00000000
        /*07a8*/ 	.short	0x0101
        /*07aa*/ 	.byte	0xff
	.zero		1


	//   ....[103]....
        /*07ac*/ 	.word	0x00007e70
        /*07b0*/ 	.word	0x00000055
        /*07b4*/ 	.word	0x00000020
        /*07b8*/ 	.short	0x010a
        /*07ba*/ 	.byte	0xff
	.zero		1


	//   ....[104]....
        /*07bc*/ 	.word	0x00007f30
        /*07c0*/ 	.word	0x00000055
        /*07c4*/ 	.word	0x00000020
        /*07c8*/ 	.short	0x010a
        /*07ca*/ 	.byte	0xff
	.zero		1


	//   ....[105]....
        /*07cc*/ 	.word	0x000087b0
        /*07d0*/ 	.word	0x00000054
        /*07d4*/ 	.word	0x00000000
        /*07d8*/ 	.short	0x0101
        /*07da*/ 	.byte	0xff
	.zero		1


	//   ....[106]....
        /*07dc*/ 	.word	0x000087d0
        /*07e0*/ 	.word	0x00000055
        /*07e4*/ 	.word	0x00000020
        /*07e8*/ 	.short	0x010a
        /*07ea*/ 	.byte	0xff
	.zero		1


	//   ....[107]....
        /*07ec*/ 	.word	0x000088a0
        /*07f0*/ 	.word	0x00000055
        /*07f4*/ 	.word	0x00000020
        /*07f8*/ 	.short	0x010a
        /*07fa*/ 	.byte	0xff
	.zero		1


	//   ....[108]....
        /*07fc*/ 	.word	0x00009160
        /*0800*/ 	.word	0x00000055
        /*0804*/ 	.word	0x00000000
        /*0808*/ 	.short	0x0101
        /*080a*/ 	.byte	0xff
	.zero		1


	//   ....[109]....
        /*080c*/ 	.word	0x00009180
        /*0810*/ 	.word	0x00000056
        /*0814*/ 	.word	0x00000020
        /*0818*/ 	.short	0x010a
        /*081a*/ 	.byte	0xff
	.zero		1


	//   ....[110]....
        /*081c*/ 	.word	0x00009240
        /*0820*/ 	.word	0x00000056
        /*0824*/ 	.word	0x00000020
        /*0828*/ 	.short	0x010a
        /*082a*/ 	.byte	0xff
	.zero		1


	//   ....[111]....
        /*082c*/ 	.word	0x00009b40
        /*0830*/ 	.word	0x00000055
        /*0834*/ 	.word	0x00000000
        /*0838*/ 	.short	0x0101
        /*083a*/ 	.byte	0xff
	.zero		1


	//   ....[112]....
        /*083c*/ 	.word	0x00009b60
        /*0840*/ 	.word	0x00000056
        /*0844*/ 	.word	0x00000020
        /*0848*/ 	.short	0x010a
        /*084a*/ 	.byte	0xff
	.zero		1


	//   ....[113]....
        /*084c*/ 	.word	0x00009c20
        /*0850*/ 	.word	0x00000056
        /*0854*/ 	.word	0x00000020
        /*0858*/ 	.short	0x010a
        /*085a*/ 	.byte	0xff
	.zero		1


	//   ....[114]....
        /*085c*/ 	.word	0x0000a4f0
        /*0860*/ 	.word	0x00000055
        /*0864*/ 	.word	0x00000000
        /*0868*/ 	.short	0x0101
        /*086a*/ 	.byte	0xff
	.zero		1


	//   ....[115]....
        /*086c*/ 	.word	0x0000a510
        /*0870*/ 	.word	0x00000056
        /*0874*/ 	.word	0x00000020
        /*0878*/ 	.short	0x010a
        /*087a*/ 	.byte	0xff
	.zero		1


	//   ....[116]....
        /*087c*/ 	.word	0x0000a5d0
        /*0880*/ 	.word	0x00000056
        /*0884*/ 	.word	0x00000020
        /*0888*/ 	.short	0x010a
        /*088a*/ 	.byte	0xff
	.zero		1


	//   ....[117]....
        /*088c*/ 	.word	0x0000aea0
        /*0890*/ 	.word	0x00000055
        /*0894*/ 	.word	0x00000000
        /*0898*/ 	.short	0x0101
        /*089a*/ 	.byte	0xff
	.zero		1


	//   ....[118]....
        /*089c*/ 	.word	0x0000aec0
        /*08a0*/ 	.word	0x00000056
        /*08a4*/ 	.word	0x00000020
        /*08a8*/ 	.short	0x010a
        /*08aa*/ 	.byte	0xff
	.zero		1


	//   ....[119]....
        /*08ac*/ 	.word	0x0000af80
        /*08b0*/ 	.word	0x00000056
        /*08b4*/ 	.word	0x00000020
        /*08b8*/ 	.short	0x010a
        /*08ba*/ 	.byte	0xff
	.zero		1


	//   ....[120]....
        /*08bc*/ 	.word	0x0000b550
        /*08c0*/ 	.word	0x000000ff
        /*08c4*/ 	.word	0x00000000
        /*08c8*/ 	.short	0x0101
        /*08ca*/ 	.byte	0x04
	.zero		1


	//   ....[121]....
        /*08cc*/ 	.word	0x0000b860
        /*08d0*/ 	.word	0x00000002
        /*08d4*/ 	.word	0x00000000
        /*08d8*/ 	.short	0x0101
        /*08da*/ 	.byte	0xff
	.zero		1


	//   ....[122]....
        /*08dc*/ 	.word	0x0000bb20
        /*08e0*/ 	.word	0x000000ff
        /*08e4*/ 	.word	0x00000000
        /*08e8*/ 	.short	0x0101
        /*08ea*/ 	.byte	0x06
	.zero		1


	//   ....[123]....
        /*08ec*/ 	.word	0x0000bb40
        /*08f0*/ 	.word	0x00000003
        /*08f4*/ 	.word	0x000000e0
        /*08f8*/ 	.short	0x010a
        /*08fa*/ 	.byte	0xff
	.zero		1


	//   ....[124]....
        /*08fc*/ 	.word	0x0000bba0
        /*0900*/ 	.word	0x00000000
        /*0904*/ 	.word	0x00000010
        /*0908*/ 	.short	0x010a
        /*090a*/ 	.byte	0xff
	.zero		1


	//   ....[125]....
        /*090c*/ 	.word	0x0000bc00
        /*0910*/ 	.word	0x00000000
        /*0914*/ 	.word	0x00000010
        /*0918*/ 	.short	0x010a
        /*091a*/ 	.byte	0xff
	.zero		1


	//   ....[126]....
        /*091c*/ 	.word	0x0000bc50
        /*0920*/ 	.word	0x00000003
        /*0924*/ 	.word	0x00000070
        /*0928*/ 	.short	0x010a
        /*092a*/ 	.byte	0xff
	.zero		1


	//   ....[127]....
        /*092c*/ 	.word	0x0000bcb0
        /*0930*/ 	.word	0x00000000
        /*0934*/ 	.word	0x00000000
        /*0938*/ 	.short	0x010a
        /*093a*/ 	.byte	0xff
	.zero		1


	//   ....[128]....
        /*093c*/ 	.word	0x0000bd00
        /*0940*/ 	.word	0x00000002
        /*0944*/ 	.word	0x000000d0
        /*0948*/ 	.short	0x010a
        /*094a*/ 	.byte	0xff
	.zero		1


	//   ....[129]....
        /*094c*/ 	.word	0x0000bd60
        /*0950*/ 	.word	0x00000002
        /*0954*/ 	.word	0x00000080
        /*0958*/ 	.short	0x010a
        /*095a*/ 	.byte	0xff
	.zero		1


	//   ....[130]....
        /*095c*/ 	.word	0x0000bdb0
        /*0960*/ 	.word	0x00000002
        /*0964*/ 	.word	0x00000070
        /*0968*/ 	.short	0x010a
        /*096a*/ 	.byte	0xff
	.zero		1


	//   ....[131]....
        /*096c*/ 	.word	0x0000be10
        /*0970*/ 	.word	0x00000000
        /*0974*/ 	.word	0x00000080
        /*0978*/ 	.short	0x010a
        /*097a*/ 	.byte	0xff
	.zero		1


	//   ....[132]....
        /*097c*/ 	.word	0x0000be60
        /*0980*/ 	.word	0x00000000
        /*0984*/ 	.word	0x00000070
        /*0988*/ 	.short	0x010a
        /*098a*/ 	.byte	0xff
	.zero		1


	//   ....[133]....
        /*098c*/ 	.word	0x0000bec0
        /*0990*/ 	.word	0x00000003
        /*0994*/ 	.word	0x000000b0
        /*0998*/ 	.short	0x010a
        /*099a*/ 	.byte	0xff
	.zero		1


	//   ....[134]....
        /*099c*/ 	.word	0x0000bf20
        /*09a0*/ 	.word	0x00000000
        /*09a4*/ 	.word	0x00000000
        /*09a8*/ 	.short	0x010a
        /*09aa*/ 	.byte	0xff
	.zero		1


	//   ....[135]....
        /*09ac*/ 	.word	0x0000bf80
        /*09b0*/ 	.word	0x00000000
        /*09b4*/ 	.word	0x00000000
        /*09b8*/ 	.short	0x010a
        /*09ba*/ 	.byte	0xff
	.zero		1


	//   ....[136]....
        /*09bc*/ 	.word	0x0000bfe0
        /*09c0*/ 	.word	0x00000000
        /*09c4*/ 	.word	0x00000000
        /*09c8*/ 	.short	0x010a
        /*09ca*/ 	.byte	0xff
	.zero		1


	//   ....[137]....
        /*09cc*/ 	.word	0x0000c040
        /*09d0*/ 	.word	0x00000000
        /*09d4*/ 	.word	0x00000000
        /*09d8*/ 	.short	0x010a
        /*09da*/ 	.byte	0xff
	.zero		1


	//   ....[138]....
        /*09dc*/ 	.word	0x0000c0a0
        /*09e0*/ 	.word	0x00000000
        /*09e4*/ 	.word	0x00000000
        /*09e8*/ 	.short	0x010a
        /*09ea*/ 	.byte	0xff
	.zero		1


	//   ....[139]....
        /*09ec*/ 	.word	0x0000c0f0
        /*09f0*/ 	.word	0x0000000c
        /*09f4*/ 	.word	0x00000070
        /*09f8*/ 	.short	0x010a
        /*09fa*/ 	.byte	0xff
	.zero		1


	//   ....[140]....
        /*09fc*/ 	.word	0x0000c150
        /*0a00*/ 	.word	0x00000000
        /*0a04*/ 	.word	0x00000068
        /*0a08*/ 	.short	0x010a
        /*0a0a*/ 	.byte	0xff
	.zero		1


	//   ....[141]....
        /*0a0c*/ 	.word	0x0000c1b0
        /*0a10*/ 	.word	0x00000009
        /*0a14*/ 	.word	0x00000040
        /*0a18*/ 	.short	0x010a
        /*0a1a*/ 	.byte	0xff
	.zero		1


	//   ....[142]....
        /*0a1c*/ 	.word	0x0000c210
        /*0a20*/ 	.word	0x00000009
        /*0a24*/ 	.word	0x00000048
        /*0a28*/ 	.short	0x010a
        /*0a2a*/ 	.byte	0xff
	.zero		1


	//   ....[143]....
        /*0a2c*/ 	.word	0x0000c270
        /*0a30*/ 	.word	0x00000009
        /*0a34*/ 	.word	0x00000050
        /*0a38*/ 	.short	0x010a
        /*0a3a*/ 	.byte	0xff
	.zero		1


	//   ....[144]....
        /*0a3c*/ 	.word	0x0000c2d0
        /*0a40*/ 	.word	0x00000009
        /*0a44*/ 	.word	0x00000058
        /*0a48*/ 	.short	0x010a
        /*0a4a*/ 	.byte	0xff
	.zero		1


	//   ....[145]....
        /*0a4c*/ 	.word	0x0000c330
        /*0a50*/ 	.word	0x00000000
        /*0a54*/ 	.word	0x00000040
        /*0a58*/ 	.short	0x010a
        /*0a5a*/ 	.byte	0xff
	.zero		1


	//   ....[146]....
        /*0a5c*/ 	.word	0x0000c390
        /*0a60*/ 	.word	0x00000000
        /*0a64*/ 	.word	0x00000048
        /*0a68*/ 	.short	0x010a
        /*0a6a*/ 	.byte	0xff
	.zero		1


	//   ....[147]....
        /*0a6c*/ 	.word	0x0000c3f0
        /*0a70*/ 	.word	0x00000000
        /*0a74*/ 	.word	0x00000050
        /*0a78*/ 	.short	0x010a
        /*0a7a*/ 	.byte	0xff
	.zero		1


	//   ....[148]....
        /*0a7c*/ 	.word	0x0000c450
        /*0a80*/ 	.word	0x00000000
        /*0a84*/ 	.word	0x00000058
        /*0a88*/ 	.short	0x010a
        /*0a8a*/ 	.byte	0xff
	.zero		1


	//   ....[149]....
        /*0a8c*/ 	.word	0x0000c4b0
        /*0a90*/ 	.word	0x00000003
        /*0a94*/ 	.word	0x00000040
        /*0a98*/ 	.short	0x010a
        /*0a9a*/ 	.byte	0xff
	.zero		1


	//   ....[150]....
        /*0a9c*/ 	.word	0x0000c510
        /*0aa0*/ 	.word	0x00000003
        /*0aa4*/ 	.word	0x00000048
        /*0aa8*/ 	.short	0x010a
        /*0aaa*/ 	.byte	0xff
	.zero		1


	//   ....[151]....
        /*0aac*/ 	.word	0x0000c570
        /*0ab0*/ 	.word	0x00000003
        /*0ab4*/ 	.word	0x00000050
        /*0ab8*/ 	.short	0x010a
        /*0aba*/ 	.byte	0xff
	.zero		1


	//   ....[152]....
        /*0abc*/ 	.word	0x0000c5c0
        /*0ac0*/ 	.word	0x00000000
        /*0ac4*/ 	.word	0x00000070
        /*0ac8*/ 	.short	0x010a
        /*0aca*/ 	.byte	0xff
	.zero		1


	//   ....[153]....
        /*0acc*/ 	.word	0x0000c620
        /*0ad0*/ 	.word	0x00000000
        /*0ad4*/ 	.word	0x00000020
        /*0ad8*/ 	.short	0x010a
        /*0ada*/ 	.byte	0xff
	.zero		1


	//   ....[154]....
        /*0adc*/ 	.word	0x0000c670
        /*0ae0*/ 	.word	0x00000022
        /*0ae4*/ 	.word	0x00000090
        /*0ae8*/ 	.short	0x010a
        /*0aea*/ 	.byte	0xff
	.zero		1


	//   ....[155]....
        /*0aec*/ 	.word	0x0000c6c0
        /*0af0*/ 	.word	0x00000003
        /*0af4*/ 	.word	0x00000020
        /*0af8*/ 	.short	0x010a
        /*0afa*/ 	.byte	0xff
	.zero		1


	//   ....[156]....
        /*0afc*/ 	.word	0x0000c710
        /*0b00*/ 	.word	0x00000055
        /*0b04*/ 	.word	0x00000020
        /*0b08*/ 	.short	0x010a
        /*0b0a*/ 	.byte	0xff
	.zero		1


	//   ....[157]....
        /*0b0c*/ 	.word	0x0000c760
        /*0b10*/ 	.word	0x00000055
        /*0b14*/ 	.word	0x00000020
        /*0b18*/ 	.short	0x010a
        /*0b1a*/ 	.byte	0xff
	.zero		1


	//   ....[158]....
        /*0b1c*/ 	.word	0x0000c7b0
        /*0b20*/ 	.word	0x00000056
        /*0b24*/ 	.word	0x00000020
        /*0b28*/ 	.short	0x010a
        /*0b2a*/ 	.byte	0xff
	.zero		1


	//   ....[159]....
        /*0b2c*/ 	.word	0x0000c800
        /*0b30*/ 	.word	0x00000056
        /*0b34*/ 	.word	0x00000020
        /*0b38*/ 	.short	0x010a
        /*0b3a*/ 	.byte	0xff
	.zero		1


	//   ....[160]....
        /*0b3c*/ 	.word	0x0000c850
        /*0b40*/ 	.word	0x00000056
        /*0b44*/ 	.word	0x00000020
        /*0b48*/ 	.short	0x010a
        /*0b4a*/ 	.byte	0xff
	.zero		1


	//   ....[161]....
        /*0b4c*/ 	.word	0x0000c8a0
        /*0b50*/ 	.word	0x00000056
        /*0b54*/ 	.word	0x00000020
        /*0b58*/ 	.short	0x010a
        /*0b5a*/ 	.byte	0xff
	.zero		1


	//----- nvinfo : EIATTR_NUM_MBARRIERS
	.align		4
.L_47:
        /*0b5c*/ 	.byte	0x03, 0x38
        /*0b5e*/ 	.short	0x001e


	//----- nvinfo : EIATTR_EXIT_INSTR_OFFSETS
	.align		4
        /*0b60*/ 	.byte	0x04, 0x1c
        /*0b62*/ 	.short	(.L_49 - .L_48)


	//   ....[0]....
.L_48:
        /*0b64*/ 	.word	0x00002c70


	//   ....[1]....
        /*0b68*/ 	.word	0x00003160


	//   ....[2]....
        /*0b6c*/ 	.word	0x000031c0


	//   ....[3]....
        /*0b70*/ 	.word	0x000042f0


	//   ....[4]....
        /*0b74*/ 	.word	0x00005a50


	//   ....[5]....
        /*0b78*/ 	.word	0x00005a90


	//   ....[6]....
        /*0b7c*/ 	.word	0x0000ba20


	//   ....[7]....
        /*0b80*/ 	.word	0x0000ba90


	//   ....[8]....
        /*0b84*/ 	.word	0x0000bac0


	//   ....[9]....
        /*0b88*/ 	.word	0x0000bb30


	//----- nvinfo : EIATTR_MAX_THREADS
	.align		4
.L_49:
        /*0b8c*/ 	.byte	0x04, 0x05
        /*0b8e*/ 	.short	(.L_51 - .L_50)
.L_50:
        /*0b90*/ 	.word	0x00000100
        /*0b94*/ 	.word	0x00000001
        /*0b98*/ 	.word	0x00000001


	//----- nvinfo : EIATTR_CRS_STACK_SIZE
	.align		4
.L_51:
        /*0b9c*/ 	.byte	0x04, 0x1e
        /*0b9e*/ 	.short	(.L_53 - .L_52)
.L_52:
        /*0ba0*/ 	.word	0x00000000


	//----- nvinfo : EIATTR_CBANK_PARAM_SIZE
	.align		4
.L_53:
        /*0ba4*/ 	.byte	0x03, 0x19
        /*0ba6*/ 	.short	0x0800


	//----- nvinfo : EIATTR_PARAM_CBANK
	.align		4
        /*0ba8*/ 	.byte	0x04, 0x0a
        /*0baa*/ 	.short	(.L_55 - .L_54)
	.align		4
.L_54:
        /*0bac*/ 	.word	index@(.nv.constant0._ZN7cutlass13device_kernelINS_4gemm6kernel13GemmUniversalIN4cute5tupleIJiiiiEEENS1_10collective13CollectiveMmaINS1_35MainloopSm100TmaUmmaWarpSpecializedILi2ELi2ELi4ENS5_IJNS4_1CILi2EEENSA_ILi4EEENSA_ILi1EEEEEEEENS5_IJNSA_ILi64EEENSA_ILi256EEESG_EEENS_10tfloat32_tENS5_IJlSD_lEEESJ_SK_NS4_8TiledMMAINS4_8MMA_AtomIJNS4_17SM100_MMA_TF32_SSISJ_SJ_fLi64ELi256ELNS4_4UMMA5MajorE0ELSP_0ELNSO_7ScaleInE0ELSQ_0EEEEEENS4_6LayoutINS5_IJSD_SD_SD_EEENS5_IJNSA_ILi0EEESV_SV_EEEEENS5_IJNS4_10UnderscoreESY_SY_EEEEENS4_23SM90_TMA_LOAD_MULTICASTENS4_14ComposedLayoutINS4_7SwizzleILi3ELi4ELi3EEENS4_18smem_ptr_flag_bitsILi32EEENST_INS5_IJNSA_ILi8EEENSA_ILi32EEEEEENS5_IJS18_SD_EEEEEEEvNS4_8identityES11_S1C_vS1D_EENS_8epilogue10collective18CollectiveEpilogueINS1F_23Sm100TmaWarpSpecializedILi4ELi2ELi16ELb1ELb0EEEJSI_NS5_IJNST_ISG_SD_EENST_IS18_SD_EEEEESJ_SK_SJ_SK_NS1F_6fusion15FusionCallbacksIS1J_NS1N_17LinearCombinationISJ_fSJ_fLNS_15FloatRoundStyleE2EEESI_S1M_JEEENS4_5SM1004TMEM4LOAD26SM100_TMEM_LOAD_16dp128b8xENS4_13SM90_TMA_LOADES1C_NS4_17SM75_U32x4_LDSM_NENS4_14SM90_TMA_STOREES1C_NS4_17SM90_U32x4_STSM_NENS4_39AutoVectorizingCopyWithAssumedAlignmentILi128EEEEEEvvEEEEvNT_6ParamsE)
        /*0bb0*/ 	.short	0x0380
        /*0bb2*/ 	.short	0x0800


	//----- nvinfo : EIATTR_SW_WAR
	.align		4
.L_55:
        /*0bb4*/ 	.byte	0x04, 0x36
        /*0bb6*/ 	.short	(.L_57 - .L_56)
.L_56:
        /*0bb8*/ 	.word	0x00000008
.L_57:


//--------------------- .nv.callgraph             --------------------------
	.section	.nv.callgraph,"",@"SHT_CUDA_CALLGRAPH"
	.align	4
	.sectionentsize	8
	.align		4
        /*0000*/ 	.word	0x00000000
	.align		4
        /*0004*/ 	.word	0xffffffff
	.align		4
        /*0008*/ 	.word	index@(_ZN7cutlass13device_kernelINS_4gemm6kernel13GemmUniversalIN4cute5tupleIJiiiiEEENS1_10collective13CollectiveMmaINS1_35MainloopSm100TmaUmmaWarpSpecializedILi2ELi2ELi4ENS5_IJNS4_1CILi2EEENSA_ILi4EEENSA_ILi1EEEEEEEENS5_IJNSA_ILi64EEENSA_ILi256EEESG_EEENS_10tfloat32_tENS5_IJlSD_lEEESJ_SK_NS4_8TiledMMAINS4_8MMA_AtomIJNS4_17SM100_MMA_TF32_SSISJ_SJ_fLi64ELi256ELNS4_4UMMA5MajorE0ELSP_0ELNSO_7ScaleInE0ELSQ_0EEEEEENS4_6LayoutINS5_IJSD_SD_SD_EEENS5_IJNSA_ILi0EEESV_SV_EEEEENS5_IJNS4_10UnderscoreESY_SY_EEEEENS4_23SM90_TMA_LOAD_MULTICASTENS4_14ComposedLayoutINS4_7SwizzleILi3ELi4ELi3EEENS4_18smem_ptr_flag_bitsILi32EEENST_INS5_IJNSA_ILi8EEENSA_ILi32EEEEEENS5_IJS18_SD_EEEEEEEvNS4_8identityES11_S1C_vS1D_EENS_8epilogue10collective18CollectiveEpilogueINS1F_23Sm100TmaWarpSpecializedILi4ELi2ELi16ELb1ELb0EEEJSI_NS5_IJNST_ISG_SD_EENST_IS18_SD_EEEEESJ_SK_SJ_SK_NS1F_6fusion15FusionCallbacksIS1J_NS1N_17LinearCombinationISJ_fSJ_fLNS_15FloatRoundStyleE2EEESI_S1M_JEEENS4_5SM1004TMEM4LOAD26SM100_TMEM_LOAD_16dp128b8xENS4_13SM90_TMA_LOADES1C_NS4_17SM75_U32x4_LDSM_NENS4_14SM90_TMA_STOREES1C_NS4_17SM90_U32x4_STSM_NENS4_39AutoVectorizingCopyWithAssumedAlignmentILi128EEEEEEvvEEEEvNT_6ParamsE)
	.align		4
        /*000c*/ 	.word	index@(__assertfail)
	.align		4
        /*0010*/ 	.word	0x00000000
	.align		4
        /*0014*/ 	.word	0xfffffffe
	.align		4
        /*0018*/ 	.word	0x00000000
	.align		4
        /*001c*/ 	.word	0xfffffffd
	.align		4
        /*0020*/ 	.word	0x00000000
	.align		4
        /*0024*/ 	.word	0xfffffffc


//--------------------- .nv.constant4             --------------------------
	.section	.nv.constant4,"a",@progbits
	.align	8
	.align		8
.nv.constant4:
        /*0000*/ 	.dword	__assertfail
	.align		8
        /*0008*/ 	.dword	__unnamed_1
	.align		8
        /*0010*/ 	.dword	__unnamed_2
	.align		8
        /*0018*/ 	.dword	_ZN40_INTERNAL_16d9e4de_4_k_cu_633cf6cb_339294cuda3std3__45__cpo5beginE
	.align		8
        /*0020*/ 	.dword	_ZN40_INTERNAL_16d9e4de_4_k_cu_633cf6cb_339294cuda3std3__45__cpo3endE
	.align		8
        /*0028*/ 	.dword	_ZN40_INTERNAL_16d9e4de_4_k_cu_633cf6cb_339294cuda3std3__45__cpo6cbeginE
	.align		8
        /*0030*/ 	.dword	_ZN40_INTERNAL_16d9e4de_4_k_cu_633cf6cb_339294cuda3std3__45__cpo4cendE
	.align		8
        /*0038*/ 	.dword	_ZN40_INTERNAL_16d9e4de_4_k_cu_633cf6cb_339294cuda3std3__442_GLOBAL__N__16d9e4de_4_k_cu_633cf6cb_339296ignoreE
	.align		8
        /*0040*/ 	.dword	_ZN40_INTERNAL_16d9e4de_4_k_cu_633cf6cb_339294cuda3std3__419piecewise_constructE
	.align		8
        /*0048*/ 	.dword	_ZN40_INTERNAL_16d9e4de_4_k_cu_633cf6cb_339294cuda3std3__48in_placeE
	.align		8
        /*0050*/ 	.dword	_ZN40_INTERNAL_16d9e4de_4_k_cu_633cf6cb_339294cuda3std6ranges3__45__cpo4swapE
	.align		8
        /*0058*/ 	.dword	_ZN40_INTERNAL_16d9e4de_4_k_cu_633cf6cb_339294cuda3std6ranges3__45__cpo9iter_moveE
	.align		8
        /*0060*/ 	.dword	_ZN40_INTERNAL_16d9e4de_4_k_cu_633cf6cb_339294cute7productE
	.align		8
        /*0068*/ 	.dword	_ZN40_INTERNAL_16d9e4de_4_k_cu_633cf6cb_339294cute1_E
	.align		8
        /*0070*/ 	.dword	$str$25
	.align		8
        /*0078*/ 	.dword	$str$26
	.align		8
        /*0080*/ 	.dword	$str$27
	.align		8
        /*0088*/ 	.dword	$str$28


//--------------------- .text._ZN7cutlass13device_kernelINS_4gemm6kernel13GemmUniversalIN4cute5tupleIJiiiiEEENS1_10collective13CollectiveMmaINS1_35MainloopSm100TmaUmmaWarpSpecializedILi2ELi2ELi4ENS5_IJNS4_1CILi2EEENSA_ILi4EEENSA_ILi1EEEEEEEENS5_IJNSA_ILi64EEENSA_ILi256EEESG_EEENS_10tfloat32_tENS5_IJlSD_lEEESJ_SK_NS4_8TiledMMAINS4_8MMA_AtomIJNS4_17SM100_MMA_TF32_SSISJ_SJ_fLi64ELi256ELNS4_4UMMA5MajorE0ELSP_0ELNSO_7ScaleInE0ELSQ_0EEEEEENS4_6LayoutINS5_IJSD_SD_SD_EEENS5_IJNSA_ILi0EEESV_SV_EEEEENS5_IJNS4_10UnderscoreESY_SY_EEEEENS4_23SM90_TMA_LOAD_MULTICASTENS4_14ComposedLayoutINS4_7SwizzleILi3ELi4ELi3EEENS4_18smem_ptr_flag_bitsILi32EEENST_INS5_IJNSA_ILi8EEENSA_ILi32EEEEEENS5_IJS18_SD_EEEEEEEvNS4_8identityES11_S1C_vS1D_EENS_8epilogue10collective18CollectiveEpilogueINS1F_23Sm100TmaWarpSpecializedILi4ELi2ELi16ELb1ELb0EEEJSI_NS5_IJNST_ISG_SD_EENST_IS18_SD_EEEEESJ_SK_SJ_SK_NS1F_6fusion15FusionCallbacksIS1J_NS1N_17LinearCombinationISJ_fSJ_fLNS_15FloatRoundStyleE2EEESI_S1M_JEEENS4_5SM1004TMEM4LOAD26SM100_TMEM_LOAD_16dp128b8xENS4_13SM90_TMA_LOADES1C_NS4_17SM75_U32x4_LDSM_NENS4_14SM90_TMA_STOREES1C_NS4_17SM90_U32x4_STSM_NENS4_39AutoVectorizingCopyWithAssumedAlignmentILi128EEEEEEvvEEEEvNT_6ParamsE --------------------------
	.section	.text._ZN7cutlass13device_kernelINS_4gemm6kernel13GemmUniversalIN4cute5tupleIJiiiiEEENS1_10collective13CollectiveMmaINS1_35MainloopSm100TmaUmmaWarpSpecializedILi2ELi2ELi4ENS5_IJNS4_1CILi2EEENSA_ILi4EEENSA_ILi1EEEEEEEENS5_IJNSA_ILi64EEENSA_ILi256EEESG_EEENS_10tfloat32_tENS5_IJlSD_lEEESJ_SK_NS4_8TiledMMAINS4_8MMA_AtomIJNS4_17SM100_MMA_TF32_SSISJ_SJ_fLi64ELi256ELNS4_4UMMA5MajorE0ELSP_0ELNSO_7ScaleInE0ELSQ_0EEEEEENS4_6LayoutINS5_IJSD_SD_SD_EEENS5_IJNSA_ILi0EEESV_SV_EEEEENS5_IJNS4_10UnderscoreESY_SY_EEEEENS4_23SM90_TMA_LOAD_MULTICASTENS4_14ComposedLayoutINS4_7SwizzleILi3ELi4ELi3EEENS4_18smem_ptr_flag_bitsILi32EEENST_INS5_IJNSA_ILi8EEENSA_ILi32EEEEEENS5_IJS18_SD_EEEEEEEvNS4_8identityES11_S1C_vS1D_EENS_8epilogue10collective18CollectiveEpilogueINS1F_23Sm100TmaWarpSpecializedILi4ELi2ELi16ELb1ELb0EEEJSI_NS5_IJNST_ISG_SD_EENST_IS18_SD_EEEEESJ_SK_SJ_SK_NS1F_6fusion15FusionCallbacksIS1J_NS1N_17LinearCombinationISJ_fSJ_fLNS_15FloatRoundStyleE2EEESI_S1M_JEEENS4_5SM1004TMEM4LOAD26SM100_TMEM_LOAD_16dp128b8xENS4_13SM90_TMA_LOADES1C_NS4_17SM75_U32x4_LDSM_NENS4_14SM90_TMA_STOREES1C_NS4_17SM90_U32x4_STSM_NENS4_39AutoVectorizingCopyWithAssumedAlignmentILi128EEEEEEvvEEEEvNT_6ParamsE,"ax",@progbits
	.align	128
.text._ZN7cutlass13device_kernelINS_4gemm6kernel13GemmUniversalIN4cute5tupleIJiiiiEEENS1_10collective13CollectiveMmaINS1_35MainloopSm100TmaUmmaWarpSpecializedILi2ELi2ELi4ENS5_IJNS4_1CILi2EEENSA_ILi4EEENSA_ILi1EEEEEEEENS5_IJNSA_ILi64EEENSA_ILi256EEESG_EEENS_10tfloat32_tENS5_IJlSD_lEEESJ_SK_NS4_8TiledMMAINS4_8MMA_AtomIJNS4_17SM100_MMA_TF32_SSISJ_SJ_fLi64ELi256ELNS4_4UMMA5MajorE0ELSP_0ELNSO_7ScaleInE0ELSQ_0EEEEEENS4_6LayoutINS5_IJSD_SD_SD_EEENS5_IJNSA_ILi0EEESV_SV_EEEEENS5_IJNS4_10UnderscoreESY_SY_EEEEENS4_23SM90_TMA_LOAD_MULTICASTENS4_14ComposedLayoutINS4_7SwizzleILi3ELi4ELi3EEENS4_18smem_ptr_flag_bitsILi32EEENST_INS5_IJNSA_ILi8EEENSA_ILi32EEEEEENS5_IJS18_SD_EEEEEEEvNS4_8identityES11_S1C_vS1D_EENS_8epilogue10collective18CollectiveEpilogueINS1F_23Sm100TmaWarpSpecializedILi4ELi2ELi16ELb1ELb0EEEJSI_NS5_IJNST_ISG_SD_EENST_IS18_SD_EEEEESJ_SK_SJ_SK_NS1F_6fusion15FusionCallbacksIS1J_NS1N_17LinearCombinationISJ_fSJ_fLNS_15FloatRoundStyleE2EEESI_S1M_JEEENS4_5SM1004TMEM4LOAD26SM100_TMEM_LOAD_16dp128b8xENS4_13SM90_TMA_LOADES1C_NS4_17SM75_U32x4_LDSM_NENS4_14SM90_TMA_STOREES1C_NS4_17SM90_U32x4_STSM_NENS4_39AutoVectorizingCopyWithAssumedAlignmentILi128EEEEEEvvEEEEvNT_6ParamsE:
        .type           _ZN7cutlass13device_kernelINS_4gemm6kernel13GemmUniversalIN4cute5tupleIJiiiiEEENS1_10collective13CollectiveMmaINS1_35MainloopSm100TmaUmmaWarpSpecializedILi2ELi2ELi4ENS5_IJNS4_1CILi2EEENSA_ILi4EEENSA_ILi1EEEEEEEENS5_IJNSA_ILi64EEENSA_ILi256EEESG_EEENS_10tfloat32_tENS5_IJlSD_lEEESJ_SK_NS4_8TiledMMAINS4_8MMA_AtomIJNS4_17SM100_MMA_TF32_SSISJ_SJ_fLi64ELi256ELNS4_4UMMA5MajorE0ELSP_0ELNSO_7ScaleInE0ELSQ_0EEEEEENS4_6LayoutINS5_IJSD_SD_SD_EEENS5_IJNSA_ILi0EEESV_SV_EEEEENS5_IJNS4_10UnderscoreESY_SY_EEEEENS4_23SM90_TMA_LOAD_MULTICASTENS4_14ComposedLayoutINS4_7SwizzleILi3ELi4ELi3EEENS4_18smem_ptr_flag_bitsILi32EEENST_INS5_IJNSA_ILi8EEENSA_ILi32EEEEEENS5_IJS18_SD_EEEEEEEvNS4_8identityES11_S1C_vS1D_EENS_8epilogue10collective18CollectiveEpilogueINS1F_23Sm100TmaWarpSpecializedILi4ELi2ELi16ELb1ELb0EEEJSI_NS5_IJNST_ISG_SD_EENST_IS18_SD_EEEEESJ_SK_SJ_SK_NS1F_6fusion15FusionCallbacksIS1J_NS1N_17LinearCombinationISJ_fSJ_fLNS_15FloatRoundStyleE2EEESI_S1M_JEEENS4_5SM1004TMEM4LOAD26SM100_TMEM_LOAD_16dp128b8xENS4_13SM90_TMA_LOADES1C_NS4_17SM75_U32x4_LDSM_NENS4_14SM90_TMA_STOREES1C_NS4_17SM90_U32x4_STSM_NENS4_39AutoVectorizingCopyWithAssumedAlignmentILi128EEEEEEvvEEEEvNT_6ParamsE,@function
        .size           _ZN7cutlass13device_kernelINS_4gemm6kernel13GemmUniversalIN4cute5tupleIJiiiiEEENS1_10collective13CollectiveMmaINS1_35MainloopSm100TmaUmmaWarpSpecializedILi2ELi2ELi4ENS5_IJNS4_1CILi2EEENSA_ILi4EEENSA_ILi1EEEEEEEENS5_IJNSA_ILi64EEENSA_ILi256EEESG_EEENS_10tfloat32_tENS5_IJlSD_lEEESJ_SK_NS4_8TiledMMAINS4_8MMA_AtomIJNS4_17SM100_MMA_TF32_SSISJ_SJ_fLi64ELi256ELNS4_4UMMA5MajorE0ELSP_0ELNSO_7ScaleInE0ELSQ_0EEEEEENS4_6LayoutINS5_IJSD_SD_SD_EEENS5_IJNSA_ILi0EEESV_SV_EEEEENS5_IJNS4_10UnderscoreESY_SY_EEEEENS4_23SM90_TMA_LOAD_MULTICASTENS4_14ComposedLayoutINS4_7SwizzleILi3ELi4ELi3EEENS4_18smem_ptr_flag_bitsILi32EEENST_INS5_IJNSA_ILi8EEENSA_ILi32EEEEEENS5_IJS18_SD_EEEEEEEvNS4_8identityES11_S1C_vS1D_EENS_8epilogue10collective18CollectiveEpilogueINS1F_23Sm100TmaWarpSpecializedILi4ELi2ELi16ELb1ELb0EEEJSI_NS5_IJNST_ISG_SD_EENST_IS18_SD_EEEEESJ_SK_SJ_SK_NS1F_6fusion15FusionCallbacksIS1J_NS1N_17LinearCombinationISJ_fSJ_fLNS_15FloatRoundStyleE2EEESI_S1M_JEEENS4_5SM1004TMEM4LOAD26SM100_TMEM_LOAD_16dp128b8xENS4_13SM90_TMA_LOADES1C_NS4_17SM75_U32x4_LDSM_NENS4_14SM90_TMA_STOREES1C_NS4_17SM90_U32x4_STSM_NENS4_39AutoVectorizingCopyWithAssumedAlignmentILi128EEEEEEvvEEEEvNT_6ParamsE,(.L_x_225 - _ZN7cutlass13device_kernelINS_4gemm6kernel13GemmUniversalIN4cute5tupleIJiiiiEEENS1_10collective13CollectiveMmaINS1_35MainloopSm100TmaUmmaWarpSpecializedILi2ELi2ELi4ENS5_IJNS4_1CILi2EEENSA_ILi4EEENSA_ILi1EEEEEEEENS5_IJNSA_ILi64EEENSA_ILi256EEESG_EEENS_10tfloat32_tENS5_IJlSD_lEEESJ_SK_NS4_8TiledMMAINS4_8MMA_AtomIJNS4_17SM100_MMA_TF32_SSISJ_SJ_fLi64ELi256ELNS4_4UMMA5MajorE0ELSP_0ELNSO_7ScaleInE0ELSQ_0EEEEEENS4_6LayoutINS5_IJSD_SD_SD_EEENS5_IJNSA_ILi0EEESV_SV_EEEEENS5_IJNS4_10UnderscoreESY_SY_EEEEENS4_23SM90_TMA_LOAD_MULTICASTENS4_14ComposedLayoutINS4_7SwizzleILi3ELi4ELi3EEENS4_18smem_ptr_flag_bitsILi32EEENST_INS5_IJNSA_ILi8EEENSA_ILi32EEEEEENS5_IJS18_SD_EEEEEEEvNS4_8identityES11_S1C_vS1D_EENS_8epilogue10collective18CollectiveEpilogueINS1F_23Sm100TmaWarpSpecializedILi4ELi2ELi16ELb1ELb0EEEJSI_NS5_IJNST_ISG_SD_EENST_IS18_SD_EEEEESJ_SK_SJ_SK_NS1F_6fusion15FusionCallbacksIS1J_NS1N_17LinearCombinationISJ_fSJ_fLNS_15FloatRoundStyleE2EEESI_S1M_JEEENS4_5SM1004TMEM4LOAD26SM100_TMEM_LOAD_16dp128b8xENS4_13SM90_TMA_LOADES1C_NS4_17SM75_U32x4_LDSM_NENS4_14SM90_TMA_STOREES1C_NS4_17SM90_U32x4_STSM_NENS4_39AutoVectorizingCopyWithAssumedAlignmentILi128EEEEEEvvEEEEvNT_6ParamsE)
        .other          _ZN7cutlass13device_kernelINS_4gemm6kernel13GemmUniversalIN4cute5tupleIJiiiiEEENS1_10collective13CollectiveMmaINS1_35MainloopSm100TmaUmmaWarpSpecializedILi2ELi2ELi4ENS5_IJNS4_1CILi2EEENSA_ILi4EEENSA_ILi1EEEEEEEENS5_IJNSA_ILi64EEENSA_ILi256EEESG_EEENS_10tfloat32_tENS5_IJlSD_lEEESJ_SK_NS4_8TiledMMAINS4_8MMA_AtomIJNS4_17SM100_MMA_TF32_SSISJ_SJ_fLi64ELi256ELNS4_4UMMA5MajorE0ELSP_0ELNSO_7ScaleInE0ELSQ_0EEEEEENS4_6LayoutINS5_IJSD_SD_SD_EEENS5_IJNSA_ILi0EEESV_SV_EEEEENS5_IJNS4_10UnderscoreESY_SY_EEEEENS4_23SM90_TMA_LOAD_MULTICASTENS4_14ComposedLayoutINS4_7SwizzleILi3ELi4ELi3EEENS4_18smem_ptr_flag_bitsILi32EEENST_INS5_IJNSA_ILi8EEENSA_ILi32EEEEEENS5_IJS18_SD_EEEEEEEvNS4_8identityES11_S1C_vS1D_EENS_8epilogue10collective18CollectiveEpilogueINS1F_23Sm100TmaWarpSpecializedILi4ELi2ELi16ELb1ELb0EEEJSI_NS5_IJNST_ISG_SD_EENST_IS18_SD_EEEEESJ_SK_SJ_SK_NS1F_6fusion15FusionCallbacksIS1J_NS1N_17LinearCombinationISJ_fSJ_fLNS_15FloatRoundStyleE2EEESI_S1M_JEEENS4_5SM1004TMEM4LOAD26SM100_TMEM_LOAD_16dp128b8xENS4_13SM90_TMA_LOADES1C_NS4_17SM75_U32x4_LDSM_NENS4_14SM90_TMA_STOREES1C_NS4_17SM90_U32x4_STSM_NENS4_39AutoVectorizingCopyWithAssumedAlignmentILi128EEEEEEvvEEEEvNT_6ParamsE,@"STO_CUDA_ENTRY STV_DEFAULT"
_ZN7cutlass13device_kernelINS_4gemm6kernel13GemmUniversalIN4cute5tupleIJiiiiEEENS1_10collective13CollectiveMmaINS1_35MainloopSm100TmaUmmaWarpSpecializedILi2ELi2ELi4ENS5_IJNS4_1CILi2EEENSA_ILi4EEENSA_ILi1EEEEEEEENS5_IJNSA_ILi64EEENSA_ILi256EEESG_EEENS_10tfloat32_tENS5_IJlSD_lEEESJ_SK_NS4_8TiledMMAINS4_8MMA_AtomIJNS4_17SM100_MMA_TF32_SSISJ_SJ_fLi64ELi256ELNS4_4UMMA5MajorE0ELSP_0ELNSO_7ScaleInE0ELSQ_0EEEEEENS4_6LayoutINS5_IJSD_SD_SD_EEENS5_IJNSA_ILi0EEESV_SV_EEEEENS5_IJNS4_10UnderscoreESY_SY_EEEEENS4_23SM90_TMA_LOAD_MULTICASTENS4_14ComposedLayoutINS4_7SwizzleILi3ELi4ELi3EEENS4_18smem_ptr_flag_bitsILi32EEENST_INS5_IJNSA_ILi8EEENSA_ILi32EEEEEENS5_IJS18_SD_EEEEEEEvNS4_8identityES11_S1C_vS1D_EENS_8epilogue10collective18CollectiveEpilogueINS1F_23Sm100TmaWarpSpecializedILi4ELi2ELi16ELb1ELb0EEEJSI_NS5_IJNST_ISG_SD_EENST_IS18_SD_EEEEESJ_SK_SJ_SK_NS1F_6fusion15FusionCallbacksIS1J_NS1N_17LinearCombinationISJ_fSJ_fLNS_15FloatRoundStyleE2EEESI_S1M_JEEENS4_5SM1004TMEM4LOAD26SM100_TMEM_LOAD_16dp128b8xENS4_13SM90_TMA_LOADES1C_NS4_17SM75_U32x4_LDSM_NENS4_14SM90_TMA_STOREES1C_NS4_17SM90_U32x4_STSM_NENS4_39AutoVectorizingCopyWithAssumedAlignmentILi128EEEEEEvvEEEEvNT_6ParamsE:
[----:B------:R-:W1:Y:S01]  /*0000*/  LDC R1, c[0x0][0x37c] ;  /* 0x0000df00ff017b82 */ /* 0x000e620000000800 */
[----:B------:R-:W2:Y:S01]  /*0010*/  S2R R72, SR_TID.X ;  /* 0x0000000000487919 */ /* 0x000ea20000002100 */
[----:B------:R-:W3:Y:S01]  /*0020*/  LDCU.64 UR8, c[0x0][0x890] ;  /* 0x00011200ff0877ac */ /* 0x000ee20008000a00 */
[----:B------:R-:W-:Y:S02]  /*0030*/  PRMT R61, RZ, 0x7610, R61 ;  /* 0x00007610ff3d7816 */ /* 0x000fe4000000003d */
[----:B------:R-:W-:Y:S02]  /*0040*/  ELECT P4, URZ, PT ;  /* 0x0000000000ff782f */ /* 0x000fe40003880000 */
[----:B---3--:R-:W-:-:S04]  /*0050*/  ISETP.NE.U32.AND P0, PT, RZ, UR8, PT ;  /* 0x00000008ff007c0c */ /* 0x008fc8000bf05070 */
[----:B------:R-:W-:Y:S02]  /*0060*/  ISETP.NE.AND.EX P1, PT, RZ, UR9, PT, P0 ;  /* 0x00000009ff007c0c */ /* 0x000fe4000bf25300 */
[----:B--2---:R-:W-:-:S05]  /*0070*/  SHF.R.U32.HI R62, RZ, 0x5, R72 ;  /* 0x00000005ff3e7819 */ /* 0x004fca0000011648 */
[----:B------:R-:W2:Y:S02]  /*0080*/  SHFL.IDX PT, R0, R62, RZ, 0x1f ;  /* 0x00001fff3e007589 */ /* 0x000ea400000e0000 */
[----:B--2---:R-:W-:-:S04]  /*0090*/  R2UR UR17, R0 ;  /* 0x00000000001172ca */ /* 0x004fc800000e0000 */
[----:B-1----:R-:W-:Y:S05]  /*00a0*/  @P1 BRA `(.L_x_0) ;  /* 0x0000000000301947 */ /* 0x002fea0003800000 */
[----:B------:R-:W1:Y:S02]  /*00b0*/  LDCU.64 UR4, c[0x0][0x888] ;  /* 0x00011100ff0477ac */ /* 0x000e640008000a00 */
[----:B-1----:R-:W-:-:S04]  /*00c0*/  UISETP.NE.U32.AND UP0, UPT, UR4, URZ, UPT ;  /* 0x000000ff0400728c */ /* 0x002fc8000bf05070 */
[----:B------:R-:W-:-:S09]  /*00d0*/  UISETP.NE.AND.EX UP0, UPT, UR5, URZ, UPT, UP0 ;  /* 0x000000ff0500728c */ /* 0x000fd2000bf05300 */
[----:B------:R-:W-:Y:S05]  /*00e0*/  BRA.U !UP0, `(.L_x_1) ;  /* 0x0000000108147547 */ /* 0x000fea000b800000 */
[----:B------:R-:W1:Y:S01]  /*00f0*/  LDC.64 R2, c[0x0][0x888] ;  /* 0x00022200ff027b82 */ /* 0x000e620000000a00 */
[----:B------:R-:W1:Y:S02]  /*0100*/  LDCU.64 UR4, c[0x0][0x358] ;  /* 0x00006b00ff0477ac */ /* 0x000e640008000a00 */
[----:B-1----:R1:W5:Y:S01]  /*0110*/  LDG.E R27, desc[UR4][R2.64] ;  /* 0x00000004021b7981 */ /* 0x002362000c1e1900 */
[----:B------:R-:W-:Y:S01]  /*0120*/  HFMA2 R61, -RZ, RZ, 0, 5.9604644775390625e-08 ;  /* 0x00000001ff3d7431 */ /* 0x000fe200000001ff */
[----:B------:R-:W-:Y:S05]  /*0130*/  BRA `(.L_x_0) ;  /* 0x00000000000c7947 */ /* 0x000fea0003800000 */
.L_x_1:
[----:B------:R-:W1:Y:S01]  /*0140*/  LDCU UR4, c[0x0][0x880] ;  /* 0x00011000ff0477ac */ /* 0x000e620008000800 */
[----:B------:R-:W-:Y:S01]  /*0150*/  HFMA2 R61, -RZ, RZ, 0, 5.9604644775390625e-08 ;  /* 0x00000001ff3d7431 */ /* 0x000fe200000001ff */
[----:B-1----:R-:W-:-:S07]  /*0160*/  MOV R27, UR4 ;  /* 0x00000004001b7c02 */ /* 0x002fce0008000f00 */
.L_x_0:
[----:B------:R-:W2:Y:S02]  /*0170*/  LDCU.64 UR4, c[0x0][0x8b0] ;  /* 0x00011600ff0477ac */ /* 0x000ea40008000a00 */
[----:B--2---:R-:W-:-:S04]  /*0180*/  UISETP.NE.U32.AND UP0, UPT, UR4, URZ, UPT ;  /* 0x000000ff0400728c */ /* 0x004fc8000bf05070 */
[----:B------:R-:W-:-:S09]  /*0190*/  UISETP.NE.AND.EX UP0, UPT, UR5, URZ, UPT, UP0 ;  /* 0x000000ff0500728c */ /* 0x000fd2000bf05300 */
[----:B------:R-:W-:Y:S05]  /*01a0*/  BRA.U UP0, `(.L_x_2) ;  /* 0x0000000100287547 */ /* 0x000fea000b800000 */
[----:B------:R-:W2:Y:S02]  /*01b0*/  LDCU.64 UR4, c[0x0][0x8a8] ;  /* 0x00011500ff0477ac */ /* 0x000ea40008000a00 */
[----:B--2---:R-:W-:-:S04]  /*01c0*/  UISETP.NE.U32.AND UP0, UPT, UR4, URZ, UPT ;  /* 0x000000ff0400728c */ /* 0x004fc8000bf05070 */
[----:B------:R-:W-:-:S09]  /*01d0*/  UISETP.NE.AND.EX UP0, UPT, UR5, URZ, UPT, UP0 ;  /* 0x000000ff0500728c */ /* 0x000fd2000bf05300 */
[----:B------:R-:W-:Y:S05]  /*01e0*/  BRA.U !UP0, `(.L_x_3) ;  /* 0x0000000108107547 */ /* 0x000fea000b800000 */
[----:B------:R-:W2:Y:S01]  /*01f0*/  LDC.64 R24, c[0x0][0x8a8] ;  /* 0x00022a00ff187b82 */ /* 0x000ea20000000a00 */
[----:B------:R-:W2:Y:S02]  /*0200*/  LDCU.64 UR4, c[0x0][0x358] ;  /* 0x00006b00ff0477ac */ /* 0x000ea40008000a00 */
[----:B--2---:R2:W5:Y:S01]  /*0210*/  LDG.E R24, desc[UR4][R24.64] ;  /* 0x0000000418187981 */ /* 0x004562000c1e1900 */
[----:B------:R-:W-:Y:S05]  /*0220*/  BRA `(.L_x_2) ;  /* 0x0000000000087947 */ /* 0x000fea0003800000 */
.L_x_3:
[----:B------:R-:W2:Y:S02]  /*0230*/  LDCU UR4, c[0x0][0x8a0] ;  /* 0x00011400ff0477ac */ /* 0x000ea40008000800 */
[----:B--2---:R-:W-:Y:S02]  /*0240*/  MOV R24, UR4 ;  /* 0x0000000400187c02 */ /* 0x004fe40008000f00 */
.L_x_2:
[----:B------:R-:W-:Y:S01]  /*0250*/  IMAD.U32 R0, RZ, RZ, UR17 ;  /* 0x00000011ff007e24 */ /* 0x000fe2000f8e00ff */
[----:B------:R-:W-:Y:S04]  /*0260*/  BSSY.RECONVERGENT B0, `(.L_x_4) ;  /* 0x000000c000007945 */ /* 0x000fe80003800200 */
[C---:B------:R-:W-:Y:S02]  /*0270*/  ISETP.NE.OR P2, PT, R0.reuse, 0x1, !P4 ;  /* 0x000000010000780c */ /* 0x040fe40006745670 */
[----:B------:R-:W-:-:S11]  /*0280*/  ISETP.NE.OR P1, PT, R0, 0x3, !P4 ;  /* 0x000000030000780c */ /* 0x000fd60006725670 */
[----:B------:R-:W-:Y:S05]  /*0290*/  @P2 BRA `(.L_x_5) ;  /* 0x0000000000202947 */ /* 0x000fea0003800000 */
[----:B------:R-:W3:Y:S02]  /*02a0*/  LDCU.64 UR4, c[0x0][0x348] ;  /* 0x00006900ff0477ac */ /* 0x000ee40008000a00 */
[----:B---3--:R-:W-:Y:S02]  /*02b0*/  UIADD3 UR6, UP1, UPT, UR4, 0x80, URZ ;  /* 0x0000008004067890 */ /* 0x008fe4000ff3e0ff */
[----:B------:R-:W-:Y:S02]  /*02c0*/  UIADD3 UR4, UP0, UPT, UR4, 0x180, URZ ;  /* 0x0000018004047890 */ /* 0x000fe4000ff1e0ff */
[----:B------:R-:W-:Y:S02]  /*02d0*/  UIADD3.X UR7, UPT, UPT, URZ, UR5, URZ, UP1, !UPT ;  /* 0x00000005ff077290 */ /* 0x000fe40008ffe4ff */
[----:B------:R-:W-:-:S07]  /*02e0*/  UIADD3.X UR5, UPT, UPT, URZ, UR5, URZ, UP0, !UPT ;  /* 0x00000005ff057290 */ /* 0x000fce00087fe4ff */
[----:B------:R3:W-:Y:S02]  /*02f0*/  UTMACCTL.PF [UR6] ;  /* 0x00000000060079b9 */ /* 0x0007e40008040000 */
[----:B------:R3:W-:Y:S02]  /*0300*/  UTMACCTL.PF [UR4] ;  /* 0x00000000040079b9 */ /* 0x0007e40008040000 */
[----:B---3--:R-:W-:Y:S01]  /*0310*/  NOP ;  /* 0x0000000000007918 */ /* 0x008fe20000000000 */
.L_x_5:
[----:B------:R-:W-:Y:S05]  /*0320*/  BSYNC.RECONVERGENT B0 ;  /* 0x0000000000007941 */ /* 0x000fea0003800200 */
.L_x_4:
[----:B------:R-:W-:Y:S04]  /*0330*/  BSSY.RECONVERGENT B0, `(.L_x_6) ;  /* 0x000000a000007945 */ /* 0x000fe80003800200 */
        /* <DEDUP_REMOVED lines=9> */
.L_x_7:
[----:B------:R-:W-:Y:S05]  /*03d0*/  BSYNC.RECONVERGENT B0 ;  /* 0x0000000000007941 */ /* 0x000fea0003800200 */
.L_x_6:
[----:B------:R-:W3:Y:S01]  /*03e0*/  LDCU.64 UR4, c[0x0][0x888] ;  /* 0x00011100ff0477ac */ /* 0x000ee20008000a00 */
[----:B------:R-:W-:Y:S01]  /*03f0*/  ISETP.NE.AND.EX P0, PT, RZ, UR9, PT, P0 ;  /* 0x00000009ff007c0c */ /* 0x000fe2000bf05300 */
[----:B------:R-:W-:Y:S01]  /*0400*/  UPLOP3.LUT UP5, UPT, UPT, UPT, UPT, 0x80, 0x8 ;  /* 0x000000000008789c */ /* 0x000fe20003faf070 */
[----:B---3--:R-:W-:-:S04]  /*0410*/  ISETP.NE.U32.AND P1, PT, RZ, UR4, PT ;  /* 0x00000004ff007c0c */ /* 0x008fc8000bf25070 */
[----:B------:R-:W-:-:S13]  /*0420*/  ISETP.NE.AND.EX P1, PT, RZ, UR5, PT, P1 ;  /* 0x00000005ff007c0c */ /* 0x000fda000bf25310 */
[----:B------:R-:W-:Y:S05]  /*0430*/  @P1 BRA P0, `(.L_x_8) ;  /* 0x0000000000281947 */ /* 0x000fea0000000000 */
[----:B------:R-:W-:Y:S01]  /*0440*/  UISETP.NE.U32.AND UP0, UPT, UR8, URZ, UPT ;  /* 0x000000ff0800728c */ /* 0x000fe2000bf05070 */
[----:B-----5:R-:W-:Y:S01]  /*0450*/  FSETP.NEU.AND P0, PT, R27, RZ, PT ;  /* 0x000000ff1b00720b */ /* 0x020fe20003f0d000 */
[----:B------:R-:W-:Y:S02]  /*0460*/  UISETP.NE.U32.AND UP2, UPT, UR4, URZ, UPT ;  /* 0x000000ff0400728c */ /* 0x000fe4000bf45070 */
[----:B------:R-:W-:Y:S02]  /*0470*/  UISETP.NE.AND.EX UP1, UPT, UR9, URZ, UPT, UP0 ;  /* 0x000000ff0900728c */ /* 0x000fe4000bf25300 */
[----:B------:R-:W-:-:S04]  /*0480*/  UISETP.NE.AND.EX UP0, UPT, UR5, URZ, UPT, UP2 ;  /* 0x000000ff0500728c */ /* 0x000fc8000bf05320 */
[----:B------:R-:W-:-:S04]  /*0490*/  USEL UR4, URZ, 0xffffffff, UP0 ;  /* 0xffffffffff047887 */ /* 0x000fc80008000000 */
[----:B------:R-:W-:Y:S01]  /*04a0*/  VOTEU.ANY UP0, P0 ;  /* 0x0000000000ff7886 */ /* 0x000fe20000000100 */
[----:B------:R-:W-:-:S04]  /*04b0*/  @!UP1 USEL UR4, URZ, 0xffffffff, UP0 ;  /* 0xffffffffff049887 */ /* 0x000fc80008000000 */
[----:B------:R-:W-:-:S04]  /*04c0*/  ULOP3.LUT UR4, UR4, 0x1, URZ, 0xc0, !UPT ;  /* 0x0000000104047892 */ /* 0x000fc8000f8ec0ff */
[----:B------:R-:W-:-:S11]  /*04d0*/  UISETP.NE.U32.AND UP5, UPT, UR4, 0x1, UPT ;  /* 0x000000010400788c */ /* 0x000fd6000bfa5070 */
.L_x_8:
[----:B-1----:R-:W1:Y:S01]  /*04e0*/  SHFL.IDX PT, R2, R62, RZ, 0x1f ;  /* 0x00001fff3e027589 */ /* 0x002e6200000e0000 */
[----:B------:R-:W-:-:S04]  /*04f0*/  UISETP.NE.AND UP0, UPT, UR17, 0x2, UPT ;  /* 0x000000021100788c */ /* 0x000fc8000bf05270 */
[----:B------:R-:W-:Y:S01]  /*0500*/  USEL UR54, URZ, 0x1, UP0 ;  /* 0x00000001ff367887 */ /* 0x000fe20008000000 */
[----:B-1----:R-:W-:-:S13]  /*0510*/  ISETP.NE.AND P0, PT, R2, RZ, PT ;  /* 0x000000ff0200720c */ /* 0x002fda0003f05270 */
[----:B------:R-:W-:Y:S05]  /*0520*/  @P0 BRA `(.L_x_9) ;  /* 0x0000000000480947 */ /* 0x000fea0003800000 */
[----:B------:R-:W1:Y:S01]  /*0530*/  S2UR UR4, SR_CgaCtaId ;  /* 0x00000000000479c3 */ /* 0x000e620000008800 */
[----:B------:R-:W-:Y:S01]  /*0540*/  UMOV UR5, 0x400 ;  /* 0x0000040000057882 */ /* 0x000fe20000000000 */
[----:B------:R-:W-:Y:S01]  /*0550*/  UMOV UR8, 0x1 ;  /* 0x0000000100087882 */ /* 0x000fe20000000000 */
[----:B------:R-:W-:Y:S01]  /*0560*/  UMOV UR6, 0x5 ;  /* 0x0000000500067882 */ /* 0x000fe20000000000 */
[----:B------:R-:W-:-:S04]  /*0570*/  UIADD3 UR8, UPT, UPT, -UR8, 0x100000, URZ ;  /* 0x0010000008087890 */ /* 0x000fc8000fffe1ff */
[----:B------:R-:W-:Y:S02]  /*0580*/  USHF.L.U32 UR9, UR8, 0xb, URZ ;  /* 0x0000000b08097899 */ /* 0x000fe400080006ff */
[----:B------:R-:W-:Y:S02]  /*0590*/  USHF.L.U32 UR8, UR8, 0x1, URZ ;  /* 0x0000000108087899 */ /* 0x000fe400080006ff */
[----:B------:R-:W-:-:S04]  /*05a0*/  UIADD3 UR6, UPT, UPT, -UR6, 0x100000, URZ ;  /* 0x0010000006067890 */ /* 0x000fc8000fffe1ff */
[----:B------:R-:W-:Y:S02]  /*05b0*/  USHF.L.U32 UR7, UR6, 0xb, URZ ;  /* 0x0000000b06077899 */ /* 0x000fe400080006ff */
[----:B------:R-:W-:Y:S01]  /*05c0*/  USHF.L.U32 UR6, UR6, 0x1, URZ ;  /* 0x0000000106067899 */ /* 0x000fe200080006ff */
[----:B------:R-:W-:Y:S01]  /*05d0*/  ELECT P0, URZ, PT ;  /* 0x0000000000ff782f */ /* 0x000fe20003800000 */
[----:B-1----:R-:W-:Y:S01]  /*05e0*/  ULEA UR4, UR4, UR5, 0x18 ;  /* 0x0000000504047291 */ /* 0x002fe2000f8ec0ff */
[----:B------:R-:W1:Y:S11]  /*05f0*/  FENCE.VIEW.ASYNC.S ;  /* 0x00000000000073c6 */ /* 0x000e760000000000 */
[----:B-1----:R1:W3:Y:S01]  /*0600*/  SYNCS.EXCH.64 URZ, [UR4], UR8 ;  /* 0x0000000804ff75b2 */ /* 0x0022e20008000100 */
[----:B------:R1:W4:Y:S01]  /*0610*/  SYNCS.EXCH.64 URZ, [UR4+0x10], UR6 ;  /* 0x0000100604ff75b2 */ /* 0x0003220008000100 */
[----:B------:R1:W1:Y:S01]  /*0620*/  SYNCS.EXCH.64 URZ, [UR4+0x8], UR8 ;  /* 0x0000080804ff75b2 */ /* 0x0002620008000100 */
[----:B------:R1:W1:Y:S01]  /*0630*/  SYNCS.EXCH.64 URZ, [UR4+0x18], UR6 ;  /* 0x0000180604ff75b2 */ /* 0x0002620008000100 */
[----:B------:R-:W-:Y:S01]  /*0640*/  NOP ;  /* 0x0000000000007918 */ /* 0x000fe20000000000 */
.L_x_9:
[----:B------:R-:W2:Y:S01]  /*0650*/  SHFL.IDX PT, R2, R62, RZ, 0x1f ;  /* 0x00001fff3e027589 */ /* 0x000ea200000e0000 */
[----:B------:R-:W-:Y:S01]  /*0660*/  NOP ;  /* 0x0000000000007918 */ /* 0x000fe20000000000 */
[----:B--2---:R-:W-:-:S13]  /*0670*/  ISETP.NE.AND P0, PT, R2, 0x1, PT ;  /* 0x000000010200780c */ /* 0x004fda0003f05270 */
[----:B------:R-:W-:Y:S05]  /*0680*/  @P0 BRA `(.L_x_10) ;  /* 0x0000000000580947 */ /* 0x000fea0003800000 */
[----:B-1----:R-:W1:Y:S01]  /*0690*/  S2UR UR4, SR_CgaCtaId ;  /* 0x00000000000479c3 */ /* 0x002e620000008800 */
        /* <DEDUP_REMOVED lines=12> */
[----:B-1----:R2:W1:Y:S01]  /*0760*/  SYNCS.EXCH.64 URZ, [UR4+0x20], UR8 ;  /* 0x0000200804ff75b2 */ /* 0x0024620008000100 */
[----:B------:R2:W1:Y:S01]  /*0770*/  SYNCS.EXCH.64 URZ, [UR4+0x40], UR6 ;  /* 0x0000400604ff75b2 */ /* 0x0004620008000100 */
[----:B------:R2:W1:Y:S01]  /*0780*/  SYNCS.EXCH.64 URZ, [UR4+0x28], UR8 ;  /* 0x0000280804ff75b2 */ /* 0x0004620008000100 */
[----:B------:R2:W1:Y:S01]  /*0790*/  SYNCS.EXCH.64 URZ, [UR4+0x48], UR6 ;  /* 0x0000480604ff75b2 */ /* 0x0004620008000100 */
[----:B------:R2:W1:Y:S01]  /*07a0*/  SYNCS.EXCH.64 URZ, [UR4+0x30], UR8 ;  /* 0x0000300804ff75b2 */ /* 0x0004620008000100 */
[----:B------:R2:W1:Y:S01]  /*07b0*/  SYNCS.EXCH.64 URZ, [UR4+0x50], UR6 ;  /* 0x0000500604ff75b2 */ /* 0x0004620008000100 */
[----:B------:R2:W1:Y:S01]  /*07c0*/  SYNCS.EXCH.64 URZ, [UR4+0x38], UR8 ;  /* 0x0000380804ff75b2 */ /* 0x0004620008000100 */
[----:B------:R2:W1:Y:S02]  /*07d0*/  SYNCS.EXCH.64 URZ, [UR4+0x58], UR6 ;  /* 0x0000580604ff75b2 */ /* 0x0004640008000100 */
[----:B--2---:R-:W-:Y:S01]  /*07e0*/  NOP ;  /* 0x0000000000007918 */ /* 0x004fe20000000000 */
.L_x_10:
[----:B------:R-:W2:Y:S01]  /*07f0*/  SHFL.IDX PT, R2, R62, RZ, 0x1f ;  /* 0x00001fff3e027589 */ /* 0x000ea200000e0000 */
[----:B------:R-:W-:Y:S01]  /*0800*/  NOP ;  /* 0x0000000000007918 */ /* 0x000fe20000000000 */
[----:B--2---:R-:W-:-:S13]  /*0810*/  ISETP.NE.AND P0, PT, R2, 0x3, PT ;  /* 0x000000030200780c */ /* 0x004fda0003f05270 */
[----:B------:R-:W-:Y:S05]  /*0820*/  @P0 BRA `(.L_x_11) ;  /* 0x0000000000300947 */ /* 0x000fea0003800000 */
[----:B-1----:R-:W1:Y:S01]  /*0830*/  S2UR UR4, SR_CgaCtaId ;  /* 0x00000000000479c3 */ /* 0x002e620000008800 */
[----:B------:R-:W-:Y:S01]  /*0840*/  UMOV UR6, 0x400 ;  /* 0x0000040000067882 */ /* 0x000fe20000000000 */
[----:B------:R-:W-:Y:S01]  /*0850*/  UMOV UR5, 0x20 ;  /* 0x0000002000057882 */ /* 0x000fe20000000000 */
[----:B------:R-:W-:Y:S01]  /*0860*/  ELECT P0, URZ, PT ;  /* 0x0000000000ff782f */ /* 0x000fe20003800000 */
[----:B-1----:R-:W-:Y:S02]  /*0870*/  ULEA UR6, UR4, UR6, 0x18 ;  /* 0x0000000604067291 */ /* 0x002fe4000f8ec0ff */
[----:B------:R-:W-:-:S04]  /*0880*/  UIADD3 UR4, UPT, UPT, -UR5, 0x100000, URZ ;  /* 0x0010000005047890 */ /* 0x000fc8000fffe1ff */
[----:B------:R-:W-:Y:S02]  /*0890*/  USHF.L.U32 UR5, UR4, 0xb, URZ ;  /* 0x0000000b04057899 */ /* 0x000fe400080006ff */
[----:B------:R-:W-:Y:S01]  /*08a0*/  USHF.L.U32 UR4, UR4, 0x1, URZ ;  /* 0x0000000104047899 */ /* 0x000fe200080006ff */
[----:B------:R-:W1:Y:S11]  /*08b0*/  FENCE.VIEW.ASYNC.S ;  /* 0x00000000000073c6 */ /* 0x000e760000000000 */
[----:B-1----:R2:W1:Y:S01]  /*08c0*/  SYNCS.EXCH.64 URZ, [UR6+0x60], UR4 ;  /* 0x0000600406ff75b2 */ /* 0x0024620008000100 */
[----:B------:R2:W1:Y:S02]  /*08d0*/  SYNCS.EXCH.64 URZ, [UR6+0x68], UR4 ;  /* 0x0000680406ff75b2 */ /* 0x0004640008000100 */
[----:B--2---:R-:W-:Y:S01]  /*08e0*/  NOP ;  /* 0x0000000000007918 */ /* 0x004fe20000000000 */
.L_x_11:
[----:B------:R-:W2:Y:S01]  /*08f0*/  SHFL.IDX PT, R2, R62, RZ, 0x1f ;  /* 0x00001fff3e027589 */ /* 0x000ea200000e0000 */
[----:B------:R-:W-:Y:S01]  /*0900*/  NOP ;  /* 0x0000000000007918 */ /* 0x000fe20000000000 */
[----:B--2---:R-:W-:-:S13]  /*0910*/  ISETP.NE.AND P0, PT, R2, 0x4, PT ;  /* 0x000000040200780c */ /* 0x004fda0003f05270 */
[----:B------:R-:W-:Y:S05]  /*0920*/  @P0 BRA `(.L_x_12) ;  /* 0x00000000004c0947 */ /* 0x000fea0003800000 */
[----:B-1----:R-:W1:Y:S01]  /*0930*/  S2UR UR6, SR_CgaCtaId ;  /* 0x00000000000679c3 */ /* 0x002e620000008800 */
[----:B------:R-:W-:Y:S01]  /*0940*/  UMOV UR4, 0x720 ;  /* 0x0000072000047882 */ /* 0x000fe20000000000 */
[----:B------:R-:W-:Y:S01]  /*0950*/  UMOV UR5, 0x400 ;  /* 0x0000040000057882 */ /* 0x000fe20000000000 */
[----:B------:R-:W-:Y:S01]  /*0960*/  USEL UR4, UR4, 0x620, UP5 ;  /* 0x0000062004047887 */ /* 0x000fe2000a800000 */
[----:B------:R-:W-:Y:S01]  /*0970*/  UMOV UR8, 0x1 ;  /* 0x0000000100087882 */ /* 0x000fe20000000000 */
[----:B------:R-:W-:Y:S01]  /*0980*/  ELECT P0, URZ, PT ;  /* 0x0000000000ff782f */ /* 0x000fe20003800000 */
[----:B------:R-:W-:-:S04]  /*0990*/  UIADD3 UR8, UPT, UPT, -UR8, 0x100000, URZ ;  /* 0x0010000008087890 */ /* 0x000fc8000fffe1ff */
[----:B------:R-:W-:Y:S02]  /*09a0*/  USHF.L.U32 UR9, UR8, 0xb, URZ ;  /* 0x0000000b08097899 */ /* 0x000fe400080006ff */
[----:B------:R-:W-:Y:S02]  /*09b0*/  USHF.L.U32 UR8, UR8, 0x1, URZ ;  /* 0x0000000108087899 */ /* 0x000fe400080006ff */
[----:B-1----:R-:W-:Y:S02]  /*09c0*/  ULEA UR6, UR6, UR5, 0x18 ;  /* 0x0000000506067291 */ /* 0x002fe4000f8ec0ff */
[----:B------:R-:W-:-:S04]  /*09d0*/  UIADD3 UR4, UPT, UPT, -UR4, 0x100000, URZ ;  /* 0x0010000004047890 */ /* 0x000fc8000fffe1ff */
[----:B------:R-:W-:Y:S02]  /*09e0*/  USHF.L.U32 UR5, UR4, 0xb, URZ ;  /* 0x0000000b04057899 */ /* 0x000fe400080006ff */
[----:B------:R-:W-:Y:S01]  /*09f0*/  USHF.L.U32 UR4, UR4, 0x1, URZ ;  /* 0x0000000104047899 */ /* 0x000fe200080006ff */
[----:B------:R-:W1:Y:S03]  /*0a00*/  FENCE.VIEW.ASYNC.S ;  /* 0x00000000000073c6 */ /* 0x000e660000000000 */
[----:B-1----:R2:W1:Y:S08]  /*0a10*/  SYNCS.EXCH.64 URZ, [UR6+0x70], UR8 ;  /* 0x0000700806ff75b2 */ /* 0x0024700008000100 */
[----:B------:R2:W1:Y:S01]  /*0a20*/  SYNCS.EXCH.64 URZ, [UR6+0x80], UR4 ;  /* 0x0000800406ff75b2 */ /* 0x0004620008000100 */
[----:B------:R2:W1:Y:S01]  /*0a30*/  SYNCS.EXCH.64 URZ, [UR6+0x78], UR8 ;  /* 0x0000780806ff75b2 */ /* 0x0004620008000100 */
[----:B------:R2:W1:Y:S02]  /*0a40*/  SYNCS.EXCH.64 URZ, [UR6+0x88], UR4 ;  /* 0x0000880406ff75b2 */ /* 0x0004640008000100 */
[----:B--2---:R-:W-:Y:S01]  /*0a50*/  NOP ;  /* 0x0000000000007918 */ /* 0x004fe20000000000 */
.L_x_12:
        /* <DEDUP_REMOVED lines=26> */
.L_x_13:
[----:B------:R-:W2:Y:S01]  /*0c00*/  SHFL.IDX PT, R2, R62, RZ, 0x1f ;  /* 0x00001fff3e027589 */ /* 0x000ea200000e0000 */
[----:B------:R-:W1:Y:S01]  /*0c10*/  S2UR UR52, SR_CgaCtaId ;  /* 0x00000000003479c3 */ /* 0x000e620000008800 */
[----:B------:R-:W-:Y:S01]  /*0c20*/  NOP ;  /* 0x0000000000007918 */ /* 0x000fe20000000000 */
[----:B--2---:R-:W-:-:S13]  /*0c30*/  ISETP.NE.AND P0, PT, R2, 0x3, PT ;  /* 0x000000030200780c */ /* 0x004fda0003f05270 */
[----:B-1----:R-:W-:Y:S05]  /*0c40*/  @P0 BRA `(.L_x_14) ;  /* 0x0000000000340947 */ /* 0x002fea0003800000 */
[----:B------:R-:W-:Y:S01]  /*0c50*/  UMOV UR4, 0x400 ;  /* 0x0000040000047882 */ /* 0x000fe20000000000 */
[----:B------:R-:W-:Y:S01]  /*0c60*/  UMOV UR6, 0x20 ;  /* 0x0000002000067882 */ /* 0x000fe20000000000 */
[----:B------:R-:W-:Y:S02]  /*0c70*/  ULEA UR4, UR52, UR4, 0x18 ;  /* 0x0000000434047291 */ /* 0x000fe4000f8ec0ff */
[----:B------:R-:W-:-:S04]  /*0c80*/  UIADD3 UR6, UPT, UPT, -UR6, 0x100000, URZ ;  /* 0x0010000006067890 */ /* 0x000fc8000fffe1ff */
[----:B------:R-:W-:Y:S02]  /*0c90*/  USHF.L.U32 UR7, UR6, 0xb, URZ ;  /* 0x0000000b06077899 */ /* 0x000fe400080006ff */
[----:B------:R-:W-:Y:S01]  /*0ca0*/  USHF.L.U32 UR6, UR6, 0x1, URZ ;  /* 0x0000000106067899 */ /* 0x000fe200080006ff */
[----:B------:R-:W-:Y:S01]  /*0cb0*/  ELECT P0, URZ, PT ;  /* 0x0000000000ff782f */ /* 0x000fe20003800000 */
[----:B------:R-:W1:Y:S10]  /*0cc0*/  FENCE.VIEW.ASYNC.S ;  /* 0x00000000000073c6 */ /* 0x000e740000000000 */
[----:B-1----:R1:W2:Y:S01]  /*0cd0*/  SYNCS.EXCH.64 URZ, [UR4+0xd0], UR6 ;  /* 0x0000d00604ff75b2 */ /* 0x0022a20008000100 */
[----:B------:R1:W1:Y:S01]  /*0ce0*/  SYNCS.EXCH.64 URZ, [UR4+0xe0], UR6 ;  /* 0x0000e00604ff75b2 */ /* 0x0002620008000100 */
[----:B------:R1:W1:Y:S01]  /*0cf0*/  SYNCS.EXCH.64 URZ, [UR4+0xd8], UR6 ;  /* 0x0000d80604ff75b2 */ /* 0x0002620008000100 */
[----:B------:R1:W1:Y:S01]  /*0d00*/  SYNCS.EXCH.64 URZ, [UR4+0xe8], UR6 ;  /* 0x0000e80604ff75b2 */ /* 0x0002620008000100 */
[----:B------:R-:W-:Y:S01]  /*0d10*/  NOP ;  /* 0x0000000000007918 */ /* 0x000fe20000000000 */
.L_x_14:
[----:B------:R-:W3:Y:S01]  /*0d20*/  LDCU UR29, c[0x0][0x36c] ;  /* 0x00006d80ff1d77ac */ /* 0x000ee20008000800 */
[----:B------:R-:W-:Y:S01]  /*0d30*/  ISETP.NE.OR P4, PT, R0, 0x2, !P4 ;  /* 0x000000020000780c */ /* 0x000fe20006785670 */
[----:B------:R-:W-:Y:S01]  /*0d40*/  NOP ;  /* 0x0000000000007918 */ /* 0x000fe20000000000 */
[----:B------:R-:W-:Y:S01]  /*0d50*/  LOP3.LUT R0, R72, 0x1f, RZ, 0xc0, !PT ;  /* 0x0000001f48007812 */ /* 0x000fe200078ec0ff */
[----:B------:R-:W-:Y:S02]  /*0d60*/  UISETP.NE.AND UP6, UPT, UR17, URZ, UPT ;  /* 0x000000ff1100728c */ /* 0x000fe4000bfc5270 */
[----:B---3--:R-:W-:-:S09]  /*0d70*/  UISETP.EQ.U32.AND UP0, UPT, UR29, 0x1, UPT ;  /* 0x000000011d00788c */ /* 0x008fd2000bf02070 */
[----:B------:R-:W-:Y:S05]  /*0d80*/  BRA.U !UP0, `(.L_x_15) ;  /* 0x0000000108087547 */ /* 0x000fea000b800000 */
[----:B-12-4-:R-:W-:Y:S01]  /*0d90*/  UCGABAR_ARV ;  /* 0x00000000000079c7 */ /* 0x016fe20008000000 */
[----:B------:R-:W-:Y:S05]  /*0da0*/  BRA `(.L_x_16) ;  /* 0x0000000000047947 */ /* 0x000fea0003800000 */
.L_x_15:
[----:B-12-4-:R-:W-:Y:S01]  /*0db0*/  NOP ;  /* 0x0000000000007918 */ /* 0x016fe20000000000 */
.L_x_16:
[----:B------:R-:W1:Y:S01]  /*0dc0*/  S2UR UR16, SR_CTAID.X ;  /* 0x00000000001079c3 */ /* 0x000e620000002500 */
[----:B------:R-:W-:-:S05]  /*0dd0*/  CS2R.32 R64, SR_CgaSize ;  /* 0x0000000000407805 */ /* 0x000fca0000008a00 */
[----:B------:R-:W-:-:S05]  /*0de0*/  IMAD R64, R64, -0xa0, RZ ;  /* 0xffffff6040407824 */ /* 0x000fca00078e02ff */
[----:B------:R-:W-:-:S14]  /*0df0*/  R2UR UR5, R64 ;  /* 0x00000000400572ca */ /* 0x000fdc00000e0000 */
[----:B------:R-:W2:Y:S01]  /*0e00*/  LDCU UR5, c[0x0][UR5+0x2b0] ;  /* 0x00005600050577ac */ /* 0x000ea20008000800 */
[----:B------:R-:W-:-:S05]  /*0e10*/  CS2R.32 R64, SR_CgaSize ;  /* 0x0000000000407805 */ /* 0x000fca0000008a00 */
[----:B------:R-:W-:-:S05]  /*0e20*/  IMAD R64, R64, -0xa0, RZ ;  /* 0xffffff6040407824 */ /* 0x000fca00078e02ff */
[----:B------:R-:W-:-:S14]  /*0e30*/  R2UR UR4, R64 ;  /* 0x00000000400472ca */ /* 0x000fdc00000e0000 */
[----:B------:R-:W3:Y:S01]  /*0e40*/  LDCU UR4, c[0x0][UR4+0x2b4] ;  /* 0x00005680040477ac */ /* 0x000ee20008000800 */
[----:B------:R-:W4:Y:S01]  /*0e50*/  S2UR UR20, SR_CTAID.Y ;  /* 0x00000000001479c3 */ /* 0x000f220000002600 */
[----:B------:R-:W-:-:S05]  /*0e60*/  CS2R.32 R64, SR_CgaSize ;  /* 0x0000000000407805 */ /* 0x000fca0000008a00 */
[----:B------:R-:W-:-:S05]  /*0e70*/  IMAD R64, R64, -0xa0, RZ ;  /* 0xffffff6040407824 */ /* 0x000fca00078e02ff */
[----:B------:R-:W-:-:S14]  /*0e80*/  R2UR UR7, R64 ;  /* 0x00000000400772ca */ /* 0x000fdc00000e0000 */
[----:B------:R-:W3:Y:S01]  /*0e90*/  LDCU UR7, c[0x0][UR7+0x2a0] ;  /* 0x00005400070777ac */ /* 0x000ee20008000800 */
[----:B------:R-:W-:-:S05]  /*0ea0*/  CS2R.32 R64, SR_CgaSize ;  /* 0x0000000000407805 */ /* 0x000fca0000008a00 */
[----:B------:R-:W-:-:S05]  /*0eb0*/  IMAD R64, R64, -0xa0, RZ ;  /* 0xffffff6040407824 */ /* 0x000fca00078e02ff */
[----:B------:R-:W-:-:S14]  /*0ec0*/  R2UR UR8, R64 ;  /* 0x00000000400872ca */ /* 0x000fdc00000e0000 */
[----:B------:R-:W3:Y:S01]  /*0ed0*/  LDCU UR8, c[0x0][UR8+0x2a4] ;  /* 0x00005480080877ac */ /* 0x000ee20008000800 */
[----:B------:R-:W-:Y:S02]  /*0ee0*/  ULOP3.LUT UR55, UR52, 0x1, URZ, 0xc0, !UPT ;  /* 0x0000000134377892 */ /* 0x000fe4000f8ec0ff */
[----:B------:R-:W-:Y:S02]  /*0ef0*/  USHF.R.U32.HI UR27, URZ, 0x1, UR52 ;  /* 0x00000001ff1b7899 */ /* 0x000fe40008011634 */
[----:B------:R-:W-:Y:S02]  /*0f00*/  UISETP.GT.U32.AND UP1, UPT, UR55, 0xffff, UPT ;  /* 0x0000ffff3700788c */ /* 0x000fe4000bf24070 */
[----:B------:R-:W-:Y:S01]  /*0f10*/  USHF.L.U32 UR38, UR52, 0x8, URZ ;  /* 0x0000000834267899 */ /* 0x000fe200080006ff */
[----:B-1----:R-:W-:Y:S01]  /*0f20*/  I2FP.F32.U32 R3, UR16 ;  /* 0x0000001000037c45 */ /* 0x002fe20008201000 */
[----:B------:R-:W-:Y:S01]  /*0f30*/  USHF.L.U32 UR37, UR52, 0xc, URZ ;  /* 0x0000000c34257899 */ /* 0x000fe200080006ff */
[----:B------:R-:W1:Y:S03]  /*0f40*/  LDCU UR21, c[0x0][0xb24] ;  /* 0x00016480ff1577ac */ /* 0x000e660008000800 */
[----:B--2---:R-:W-:Y:S01]  /*0f50*/  FMUL R3, R3, UR5 ;  /* 0x0000000503037c20 */ /* 0x004fe20008400000 */
[----:B------:R-:W2:Y:S01]  /*0f60*/  LDCU UR45, c[0x0][0xb24] ;  /* 0x00016480ff2d77ac */ /* 0x000ea20008000800 */
[----:B----4-:R-:W-:-:S04]  /*0f70*/  I2FP.F32.U32 R2, UR20 ;  /* 0x0000001400027c45 */ /* 0x010fc80008201000 */
[----:B------:R-:W4:Y:S01]  /*0f80*/  F2I.U32.TRUNC.NTZ R3, R3 ;  /* 0x0000000300037305 */ /* 0x000f22000020f000 */
[----:B------:R-:W1:Y:S01]  /*0f90*/  LDCU UR28, c[0x0][0xb30] ;  /* 0x00016600ff1c77ac */ /* 0x000e620008000800 */
[----:B---3--:R-:W-:Y:S01]  /*0fa0*/  FMUL R2, R2, UR4 ;  /* 0x0000000402027c20 */ /* 0x008fe20008400000 */
[----:B------:R-:W-:Y:S01]  /*0fb0*/  ULOP3.LUT UR4, UR52, 0x6, URZ, 0xc0, !UPT ;  /* 0x0000000634047892 */ /* 0x000fe2000f8ec0ff */
[----:B------:R-:W-:-:S04]  /*0fc0*/  UMOV UR14, 0x55 ;  /* 0x00000055000e7882 */ /* 0x000fc80000000000 */
[----:B------:R-:W3:Y:S01]  /*0fd0*/  F2I.U32.TRUNC.NTZ R2, R2 ;  /* 0x0000000200027305 */ /* 0x000ee2000020f000 */
[----:B------:R-:W-:Y:S01]  /*0fe0*/  UISETP.GT.U32.AND UP0, UPT, UR4, 0xffff, UPT ;  /* 0x0000ffff0400788c */ /* 0x000fe2000bf04070 */
[----:B------:R-:W-:Y:S01]  /*0ff0*/  UMOV UR15, 0x3 ;  /* 0x00000003000f7882 */ /* 0x000fe20000000000 */
[----:B------:R-:W-:Y:S02]  /*1000*/  USEL UR31, UR55, 0xffff, !UP1 ;  /* 0x0000ffff371f7887 */ /* 0x000fe4000c800000 */
[----:B------:R-:W-:Y:S01]  /*1010*/  USEL UR30, UR4, 0xffff, !UP0 ;  /* 0x0000ffff041e7887 */ /* 0x000fe2000c000000 */
[----:B----4-:R-:W-:Y:S02]  /*1020*/  R2UR UR5, R3 ;  /* 0x00000000030572ca */ /* 0x010fe400000e0000 */
[----:B---3--:R-:W-:Y:S02]  /*1030*/  R2UR UR6, R2 ;  /* 0x00000000020672ca */ /* 0x008fe400000e0000 */
[----:B------:R-:W-:-:S09]  /*1040*/  PRMT R2, RZ, 0x7610, R2 ;  /* 0x00007610ff027816 */ /* 0x000fd20000000002 */
[----:B------:R-:W-:-:S04]  /*1050*/  UIADD3 UR5, UPT, UPT, -UR5, URZ, URZ ;  /* 0x000000ff05057290 */ /* 0x000fc8000fffe1ff */
[----:B------:R-:W-:Y:S02]  /*1060*/  UIMAD UR5, UR7, UR5, UR16 ;  /* 0x00000005070572a4 */ /* 0x000fe4000f8e0210 */
[----:B------:R-:W-:-:S04]  /*1070*/  UIADD3 UR4, UPT, UPT, -UR6, URZ, URZ ;  /* 0x000000ff06047290 */ /* 0x000fc8000fffe1ff */
[----:B------:R-:W-:Y:S01]  /*1080*/  IMAD.U32 R64, RZ, RZ, UR5 ;  /* 0x00000005ff407e24 */ /* 0x000fe2000f8e00ff */
[----:B------:R-:W-:-:S06]  /*1090*/  UIMAD UR4, UR8, UR4, UR20 ;  /* 0x00000004080472a4 */ /* 0x000fcc000f8e0214 */
[----:B------:R-:W-:Y:S01]  /*10a0*/  IMAD.U32 R63, RZ, RZ, UR4 ;  /* 0x00000004ff3f7e24 */ /* 0x000fe2000f8e00ff */
[----:B-12---:R-:W-:Y:S06]  /*10b0*/  BRA.U UP6, `(.L_x_17) ;  /* 0x0000000106747547 */ /* 0x006fec000b800000 */
[----:B------:R-:W-:Y:S02]  /*10c0*/  R2UR UR4, R63 ;  /* 0x000000003f0472ca */ /* 0x000fe400000e0000 */
[----:B------:R-:W-:-:S11]  /*10d0*/  R2UR UR7, R64 ;  /* 0x00000000400772ca */ /* 0x000fd600000e0000 */
[----:B------:R-:W-:Y:S02]  /*10e0*/  UISETP.NE.AND UP2, UPT, UR4, 0x2, UPT ;  /* 0x000000020400788c */ /* 0x000fe4000bf45270 */
[----:B------:R-:W-:Y:S02]  /*10f0*/  UISETP.NE.AND UP4, UPT, UR4, URZ, UPT ;  /* 0x000000ff0400728c */ /* 0x000fe4000bf85270 */
[----:B------:R-:W-:Y:S02]  /*1100*/  UISETP.NE.AND UP0, UPT, UR4, 0x1, UPT ;  /* 0x000000010400788c */ /* 0x000fe4000bf05270 */
[----:B------:R-:W-:Y:S02]  /*1110*/  UISETP.NE.AND UP1, UPT, UR4, 0x3, UPT ;  /* 0x000000030400788c */ /* 0x000fe4000bf25270 */
[----:B------:R-:W-:Y:S02]  /*1120*/  USEL UR4, URZ, 0x10, UP2 ;  /* 0x00000010ff047887 */ /* 0x000fe40009000000 */
[----:B------:R-:W-:-:S02]  /*1130*/  USEL UR12, URZ, 0x20, UP2 ;  /* 0x00000020ff0c7887 */ /* 0x000fc40009000000 */
[----:B------:R-:W-:Y:S02]  /*1140*/  UISETP.NE.AND UP3, UPT, UR7, URZ, UPT ;  /* 0x000000ff0700728c */ /* 0x000fe4000bf65270 */
[----:B------:R-:W-:Y:S02]  /*1150*/  USEL UR5, URZ, 0x4, UP0 ;  /* 0x00000004ff057887 */ /* 0x000fe40008000000 */
[----:B------:R-:W-:Y:S02]  /*1160*/  UISETP.NE.AND UP2, UPT, UR7, URZ, UP4 ;  /* 0x000000ff0700728c */ /* 0x000fe4000a745270 */
[----:B------:R-:W-:Y:S02]  /*1170*/  USEL UR11, URZ, 0x8, UP0 ;  /* 0x00000008ff0b7887 */ /* 0x000fe40008000000 */
[----:B------:R-:W-:Y:S02]  /*1180*/  UISETP.NE.AND UP0, UPT, UR7, 0x1, UPT ;  /* 0x000000010700788c */ /* 0x000fe4000bf05270 */
[----:B------:R-:W-:-:S02]  /*1190*/  USEL UR6, URZ, 0x2, UP4 ;  /* 0x00000002ff067887 */ /* 0x000fc4000a000000 */
[----:B------:R-:W-:Y:S02]  /*11a0*/  USEL UR7, URZ, 0x40, UP1 ;  /* 0x00000040ff077887 */ /* 0x000fe40008800000 */
[----:B------:R-:W-:Y:S02]  /*11b0*/  USEL UR10, URZ, 0x1, UP2 ;  /* 0x00000001ff0a7887 */ /* 0x000fe40009000000 */
[----:B------:R-:W-:Y:S02]  /*11c0*/  USEL UR8, UR5, 0x4, UP3 ;  /* 0x0000000405087887 */ /* 0x000fe40009800000 */
[----:B------:R-:W-:Y:S02]  /*11d0*/  USEL UR4, UR4, 0x10, UP3 ;  /* 0x0000001004047887 */ /* 0x000fe40009800000 */
[----:B------:R-:W-:Y:S02]  /*11e0*/  USEL UR9, UR7, 0x40, UP3 ;  /* 0x0000004007097887 */ /* 0x000fe40009800000 */
[----:B------:R-:W-:-:S02]  /*11f0*/  USEL UR5, UR6, 0x2, UP0 ;  /* 0x0000000206057887 */ /* 0x000fc40008000000 */
[----:B------:R-:W-:Y:S02]  /*1200*/  UIADD3 UR4, UPT, UPT, UR4, UR8, UR10 ;  /* 0x0000000804047290 */ /* 0x000fe4000fffe00a */
[----:B------:R-:W-:Y:S02]  /*1210*/  USEL UR13, URZ, 0x80, UP1 ;  /* 0x00000080ff0d7887 */ /* 0x000fe40008800000 */
[----:B------:R-:W-:Y:S02]  /*1220*/  USEL UR7, UR11, 0x8, UP0 ;  /* 0x000000080b077887 */ /* 0x000fe40008000000 */
[----:B------:R-:W-:Y:S02]  /*1230*/  USEL UR6, UR12, 0x20, UP0 ;  /* 0x000000200c067887 */ /* 0x000fe40008000000 */
[----:B------:R-:W-:Y:S02]  /*1240*/  UIADD3 UR4, UPT, UPT, UR5, UR9, UR4 ;  /* 0x0000000905047290 */ /* 0x000fe4000fffe004 */
[----:B------:R-:W-:-:S02]  /*1250*/  USEL UR5, UR13, 0x80, UP0 ;  /* 0x000000800d057887 */ /* 0x000fc40008000000 */
[----:B------:R-:W-:-:S04]  /*1260*/  UIADD3 UR4, UPT, UPT, UR6, UR7, UR4 ;  /* 0x0000000706047290 */ /* 0x000fc8000fffe004 */
[----:B------:R-:W-:-:S06]  /*1270*/  UIADD3 UR4, UPT, UPT, UR4, UR5, URZ ;  /* 0x0000000504047290 */ /* 0x000fcc000fffe0ff */
[----:B------:R-:W-:-:S07]  /*1280*/  IMAD.U32 R2, RZ, RZ, UR4 ;  /* 0x00000004ff027e24 */ /* 0x000fce000f8e00ff */
.L_x_17:
[----:B------:R-:W1:Y:S01]  /*1290*/  S2UR UR36, SR_CTAID.Z ;  /* 0x00000000002479c3 */ /* 0x000e620000002700 */
[----:B------:R-:W-:Y:S02]  /*12a0*/  UISETP.GE.AND UP0, UPT, UR21, 0x1, UPT ;  /* 0x000000011500788c */ /* 0x000fe4000bf06270 */
[----:B------:R-:W-:Y:S02]  /*12b0*/  ULOP3.LUT UR31, UR31, 0xffff, URZ, 0xc0, !UPT ;  /* 0x0000ffff1f1f7892 */ /* 0x000fe4000f8ec0ff */
[----:B------:R-:W-:Y:S02]  /*12c0*/  ULOP3.LUT UR30, UR30, 0xffff, URZ, 0xc0, !UPT ;  /* 0x0000ffff1e1e7892 */ /* 0x000fe4000f8ec0ff */
[----:B------:R-:W-:Y:S02]  /*12d0*/  UISETP.NE.AND UP3, UPT, UR17, 0x2, UPT ;  /* 0x000000021100788c */ /* 0x000fe4000bf65270 */
[----:B------:R-:W-:Y:S02]  /*12e0*/  ULOP3.LUT UR38, UR38, 0x600, URZ, 0xc0, !UPT ;  /* 0x0000060026267892 */ /* 0x000fe4000f8ec0ff */
[----:B------:R-:W-:-:S02]  /*12f0*/  ULOP3.LUT UR37, UR37, 0x1000, URZ, 0xc0, !UPT ;  /* 0x0000100025257892 */ /* 0x000fc4000f8ec0ff */
[----:B------:R-:W-:Y:S02]  /*1300*/  USHF.L.U32 UR31, UR14, UR31, URZ ;  /* 0x0000001f0e1f7299 */ /* 0x000fe400080006ff */
[----:B------:R-:W-:Y:S01]  /*1310*/  USHF.L.U32 UR30, UR15, UR30, URZ ;  /* 0x0000001e0f1e7299 */ /* 0x000fe200080006ff */
[----:B------:R-:W-:Y:S11]  /*1320*/  BRA.U !UP0, `(.L_x_18) ;  /* 0x0000000108d47547 */ /* 0x000ff6000b800000 */
[----:B------:R-:W2:Y:S01]  /*1330*/  LDCU.128 UR12, c[0x0][0xb10] ;  /* 0x00016200ff0c77ac */ /* 0x000ea20008000c00 */
[----:B------:R-:W3:Y:S01]  /*1340*/  LDCU UR6, c[0x0][0x370] ;  /* 0x00006e00ff0677ac */ /* 0x000ee20008000800 */
[----:B------:R-:W4:Y:S01]  /*1350*/  LDCU UR5, c[0x0][0x374] ;  /* 0x00006e80ff0577ac */ /* 0x000f220008000800 */
[----:B------:R-:W1:Y:S01]  /*1360*/  LDCU UR26, c[0x0][0xb0c] ;  /* 0x00016180ff1a77ac */ /* 0x000e620008000800 */
[----:B------:R-:W1:Y:S01]  /*1370*/  LDCU UR7, c[0x0][0xb20] ;  /* 0x00016400ff0777ac */ /* 0x000e620008000800 */
[----:B------:R-:W1:Y:S01]  /*1380*/  LDCU.64 UR8, c[0x0][0xb28] ;  /* 0x00016500ff0877ac */ /* 0x000e620008000a00 */
[----:B--2---:R-:W-:Y:S02]  /*1390*/  UISETP.NE.AND UP0, UPT, UR14, 0x1, UPT ;  /* 0x000000010e00788c */ /* 0x004fe4000bf05270 */
[----:B----4-:R-:W-:Y:S02]  /*13a0*/  UIMAD.WIDE.U32 UR10, UR5, UR15, URZ ;  /* 0x0000000f050a72a5 */ /* 0x010fe4000f8e00ff */
[----:B---3--:R-:W-:-:S02]  /*13b0*/  UIMAD.WIDE.U32 UR22, UR6, UR12, URZ ;  /* 0x0000000c061672a5 */ /* 0x008fc4000f8e00ff */
[----:B-1----:R-:W-:Y:S02]  /*13c0*/  UISETP.NE.AND UP1, UPT, UR26, 0x1, UPT ;  /* 0x000000011a00788c */ /* 0x002fe4000bf25270 */
[----:B------:R-:W-:Y:S01]  /*13d0*/  UISETP.NE.AND UP2, UPT, UR21, 0x1, UPT ;  /* 0x000000011500788c */ /* 0x000fe2000bf45270 */
[----:B------:R-:W-:Y:S02]  /*13e0*/  UMOV UR10, UR11 ;  /* 0x0000000b000a7c82 */ /* 0x000fe40008000000 */
[----:B------:R-:W-:Y:S01]  /*13f0*/  UMOV UR22, UR23 ;  /* 0x0000001700167c82 */ /* 0x000fe20008000000 */
[----:B------:R-:W-:Y:S02]  /*1400*/  @UP0 USHF.R.U32.HI UR5, URZ, UR7, UR10 ;  /* 0x00000007ff050299 */ /* 0x000fe4000801160a */
[----:B------:R-:W-:Y:S02]  /*1410*/  UIMAD.WIDE.U32 UR24, UR20, UR15, URZ ;  /* 0x0000000f141872a5 */ /* 0x000fe4000f8e00ff */
[----:B------:R-:W-:-:S02]  /*1420*/  UIMAD.WIDE.U32 UR10, UR5, UR8, URZ ;  /* 0x00000008050a72a5 */ /* 0x000fc4000f8e00ff */
[----:B------:R-:W-:Y:S02]  /*1430*/  @UP1 USHF.R.U32.HI UR6, URZ, UR13, UR22 ;  /* 0x0000000dff061299 */ /* 0x000fe40008011616 */
[----:B------:R-:W-:Y:S02]  /*1440*/  UIMAD.WIDE.U32 UR18, UR16, UR12, URZ ;  /* 0x0000000c101272a5 */ /* 0x000fe4000f8e00ff */
[----:B------:R-:W-:Y:S01]  /*1450*/  UIMAD.WIDE.U32 UR22, UR6, UR8, URZ ;  /* 0x00000008061672a5 */ /* 0x000fe2000f8e00ff */
[----:B------:R-:W-:Y:S01]  /*1460*/  UMOV UR4, UR25 ;  /* 0x0000001900047c82 */ /* 0x000fe20008000000 */
[----:B------:R-:W-:Y:S01]  /*1470*/  UMOV UR10, UR11 ;  /* 0x0000000b000a7c82 */ /* 0x000fe20008000000 */
[----:B------:R-:W-:Y:S02]  /*1480*/  USHF.R.U32.HI UR4, URZ, UR7, UR4 ;  /* 0x00000007ff047299 */ /* 0x000fe40008011604 */
[----:B------:R-:W-:Y:S01]  /*1490*/  @UP2 USHF.R.U32.HI UR5, URZ, UR9, UR10 ;  /* 0x00000009ff052299 */ /* 0x000fe2000801160a */
[----:B------:R-:W-:Y:S01]  /*14a0*/  UMOV UR18, UR19 ;  /* 0x0000001300127c82 */ /* 0x000fe20008000000 */
[----:B------:R-:W-:Y:S01]  /*14b0*/  UMOV UR22, UR23 ;  /* 0x0000001700167c82 */ /* 0x000fe20008000000 */
[----:B------:R-:W-:-:S02]  /*14c0*/  USHF.R.U32.HI UR13, URZ, UR13, UR18 ;  /* 0x0000000dff0d7299 */ /* 0x000fc40008011612 */
[----:B------:R-:W-:Y:S02]  /*14d0*/  USEL UR4, UR20, UR4, !UP0 ;  /* 0x0000000414047287 */ /* 0x000fe4000c000000 */
[----:B------:R-:W-:Y:S02]  /*14e0*/  @UP2 USHF.R.U32.HI UR6, URZ, UR9, UR22 ;  /* 0x00000009ff062299 */ /* 0x000fe40008011616 */
[----:B------:R-:W-:Y:S02]  /*14f0*/  UIMAD UR7, UR5, UR21, URZ ;  /* 0x00000015050772a4 */ /* 0x000fe4000f8e02ff */
[----:B------:R-:W-:Y:S02]  /*1500*/  USEL UR5, UR16, UR13, !UP1 ;  /* 0x0000000d10057287 */ /* 0x000fe4000c800000 */
[----:B------:R-:W-:Y:S02]  /*1510*/  UIMAD UR12, UR6, UR21, URZ ;  /* 0x00000015060c72a4 */ /* 0x000fe4000f8e02ff */
[----:B------:R-:W-:-:S02]  /*1520*/  UISETP.GE.AND UP0, UPT, UR4, UR7, UPT ;  /* 0x000000070400728c */ /* 0x000fc4000bf06270 */
[----:B------:R-:W-:Y:S02]  /*1530*/  UIMAD.WIDE.U32 UR10, UR4, UR8, URZ ;  /* 0x00000008040a72a5 */ /* 0x000fe4000f8e00ff */
[----:B------:R-:W-:Y:S02]  /*1540*/  UISETP.GE.OR UP0, UPT, UR5, UR12, UP0 ;  /* 0x0000000c0500728c */ /* 0x000fe40008706670 */
[----:B------:R-:W-:Y:S02]  /*1550*/  UIMAD.WIDE.U32 UR12, UR5, UR8, URZ ;  /* 0x00000008050c72a5 */ /* 0x000fe4000f8e00ff */
[----:B------:R-:W-:Y:S01]  /*1560*/  UIADD3 UR10, UPT, UPT, -UR4, URZ, URZ ;  /* 0x000000ff040a7290 */ /* 0x000fe2000fffe1ff */
[----:B------:R-:W-:Y:S01]  /*1570*/  UMOV UR8, UR11 ;  /* 0x0000000b00087c82 */ /* 0x000fe20008000000 */
[----:B------:R-:W-:Y:S02]  /*1580*/  UIADD3 UR11, UPT, UPT, -UR5, URZ, URZ ;  /* 0x000000ff050b7290 */ /* 0x000fe4000fffe1ff */
[----:B------:R-:W-:-:S03]  /*1590*/  USHF.R.U32.HI UR8, URZ, UR9, UR8 ;  /* 0x00000009ff087299 */ /* 0x000fc60008011608 */
[----:B------:R-:W-:Y:S01]  /*15a0*/  @!UP0 UMOV UR7, UR13 ;  /* 0x0000000d00078c82 */ /* 0x000fe20008000000 */
[----:B------:R-:W-:Y:S02]  /*15b0*/  UIMAD UR20, UR14, UR10, UR20 ;  /* 0x0000000a0e1472a4 */ /* 0x000fe4000f8e0214 */
[----:B------:R-:W-:Y:S02]  /*15c0*/  USEL UR8, UR4, UR8, !UP2 ;  /* 0x0000000804087287 */ /* 0x000fe4000d000000 */
[----:B------:R-:W-:Y:S02]  /*15d0*/  @!UP0 USHF.R.U32.HI UR7, URZ, UR9, UR7 ;  /* 0x00000009ff078299 */ /* 0x000fe40008011607 */
[----:B------:R-:W-:Y:S02]  /*15e0*/  UIADD3 UR9, UPT, UPT, -UR8, URZ, URZ ;  /* 0x000000ff08097290 */ /* 0x000fe4000fffe1ff */
[----:B------:R-:W-:Y:S02]  /*15f0*/  @!UP0 USEL UR7, UR5, UR7, !UP2 ;  /* 0x0000000705078287 */ /* 0x000fe4000d000000 */
[----:B------:R-:W-:-:S02]  /*1600*/  UIMAD UR9, UR21, UR9, UR4 ;  /* 0x00000009150972a4 */ /* 0x000fc4000f8e0204 */
[----:B------:R-:W-:Y:S02]  /*1610*/  @!UP0 UIADD3 UR8, UPT, UPT, UR8, -UR7, URZ ;  /* 0x8000000708088290 */ /* 0x000fe4000fffe0ff */
[----:B------:R-:W-:Y:S02]  /*1620*/  @!UP0 UIMAD UR6, UR9, UR6, UR7 ;  /* 0x00000006090682a4 */ /* 0x000fe4000f8e0207 */
[----:B------:R-:W-:Y:S02]  /*1630*/  @!UP0 UIMAD UR4, UR8, UR21, UR5 ;  /* 0x00000015080482a4 */ /* 0x000fe4000f8e0205 */
[----:B------:R-:W-:Y:S02]  /*1640*/  UIMAD UR16, UR26, UR11, UR16 ;  /* 0x0000000b1a1072a4 */ /* 0x000fe4000f8e0210 */
[----:B------:R-:W-:Y:S01]  /*1650*/  UIMAD UR20, UR4, UR14, UR20 ;  /* 0x0000000e041472a4 */ /* 0x000fe2000f8e0214 */
[----:B------:R-:W-:Y:S02]  /*1660*/  @!UP0 UMOV UR5, UR6 ;  /* 0x0000000600058c82 */ /* 0x000fe40008000000 */
[----:B------:R-:W-:-:S12]  /*1670*/  UIMAD UR16, UR5, UR26, UR16 ;  /* 0x0000001a051072a4 */ /* 0x000fd8000f8e0210 */
.L_x_18:
[----:B------:R-:W-:-:S09]  /*1680*/  UISETP.NE.AND UP0, UPT, UR28, 0x1, UPT ;  /* 0x000000011c00788c */ /* 0x000fd2000bf05270 */
[----:B------:R-:W-:Y:S05]  /*1690*/  BRA.U UP0, `(.L_x_19) ;  /* 0x0000000100447547 */ /* 0x000fea000b800000 */
[----:B------:R-:W2:Y:S01]  /*16a0*/  LDCU.128 UR8, c[0x0][0xb10] ;  /* 0x00016200ff0877ac */ /* 0x000ea20008000c00 */
[----:B------:R-:W3:Y:S01]  /*16b0*/  LDCU UR12, c[0x0][0xb0c] ;  /* 0x00016180ff0c77ac */ /* 0x000ee20008000800 */
[----:B------:R-:W4:Y:S01]  /*16c0*/  LDCU UR13, c[0x0][0xb20] ;  /* 0x00016400ff0d77ac */ /* 0x000f220008000800 */
[----:B--2---:R-:W-:Y:S02]  /*16d0*/  UIMAD.WIDE.U32 UR6, UR16, UR8, URZ ;  /* 0x00000008100672a5 */ /* 0x004fe4000f8e00ff */
[----:B------:R-:W-:Y:S02]  /*16e0*/  UIMAD.WIDE.U32 UR4, UR20, UR11, URZ ;  /* 0x0000000b140472a5 */ /* 0x000fe4000f8e00ff */
[----:B---3--:R-:W-:Y:S02]  /*16f0*/  UISETP.NE.AND UP1, UPT, UR12, 0x1, UPT ;  /* 0x000000010c00788c */ /* 0x008fe4000bf25270 */
[----:B------:R-:W-:Y:S01]  /*1700*/  UISETP.NE.AND UP0, UPT, UR10, 0x1, UPT ;  /* 0x000000010a00788c */ /* 0x000fe2000bf05270 */
[----:B------:R-:W-:-:S02]  /*1710*/  UMOV UR6, UR7 ;  /* 0x0000000700067c82 */ /* 0x000fc40008000000 */
[----:B------:R-:W-:Y:S01]  /*1720*/  UMOV UR4, UR5 ;  /* 0x0000000500047c82 */ /* 0x000fe20008000000 */
[----:B------:R-:W-:Y:S02]  /*1730*/  USHF.R.U32.HI UR9, URZ, UR9, UR6 ;  /* 0x00000009ff097299 */ /* 0x000fe40008011606 */
[----:B----4-:R-:W-:Y:S02]  /*1740*/  USHF.R.U32.HI UR4, URZ, UR13, UR4 ;  /* 0x0000000dff047299 */ /* 0x010fe40008011604 */
[----:B------:R-:W-:Y:S02]  /*1750*/  USEL UR5, UR16, UR9, !UP1 ;  /* 0x0000000910057287 */ /* 0x000fe4000c800000 */
[----:B------:R-:W-:-:S04]  /*1760*/  USEL UR4, UR20, UR4, !UP0 ;  /* 0x0000000414047287 */ /* 0x000fc8000c000000 */
[----:B------:R-:W-:Y:S02]  /*1770*/  UIADD3 UR6, UPT, UPT, UR5, -UR4, URZ ;  /* 0x8000000405067290 */ /* 0x000fe4000fffe0ff */
[----:B------:R-:W-:Y:S02]  /*1780*/  UIADD3 UR4, UPT, UPT, -UR5, UR4, URZ ;  /* 0x0000000405047290 */ /* 0x000fe4000fffe1ff */
[----:B------:R-:W-:Y:S02]  /*1790*/  UIMAD UR20, UR6, UR10, UR20 ;  /* 0x0000000a061472a4 */ /* 0x000fe4000f8e0214 */
[----:B------:R-:W-:-:S12]  /*17a0*/  UIMAD UR16, UR4, UR12, UR16 ;  /* 0x0000000c041072a4 */ /* 0x000fd8000f8e0210 */
.L_x_19:
[----:B------:R-:W-:-:S09]  /*17b0*/  UISETP.EQ.U32.AND UP0, UPT, UR29, 0x1, UPT ;  /* 0x000000011d00788c */ /* 0x000fd2000bf02070 */
[----:B------:R-:W-:Y:S05]  /*17c0*/  BRA.U !UP0, `(.L_x_20) ;  /* 0x00000001080c7547 */ /* 0x000fea000b800000 */
[----:B------:R-:W-:Y:S01]  /*17d0*/  UCGABAR_WAIT ;  /* 0x0000000000007dc7 */ /* 0x000fe20008000000 */
[----:B------:R-:W-:Y:S01]  /*17e0*/  CCTL.IVALL ;  /* 0x00000000ff00798f */ /* 0x000fe20002000000 */
[----:B------:R-:W-:Y:S05]  /*17f0*/  BRA `(.L_x_21) ;  /* 0x0000000000047947 */ /* 0x000fea0003800000 */
.L_x_20:
[----:B------:R-:W-:Y:S06]  /*1800*/  BAR.SYNC.DEFER_BLOCKING 0x0 ;  /* 0x0000000000007b1d */ /* 0x000fec0000010000 */
.L_x_21:
[----:B------:R-:W-:Y:S05]  /*1810*/  BRA.U UP3, `(.L_x_22) ;  /* 0x00000015031c7547 */ /* 0x000fea000b800000 */
[----:B------:R-:W2:Y:S01]  /*1820*/  LDCU UR6, c[0x0][0x38c] ;  /* 0x00007180ff0677ac */ /* 0x000ea20008000800 */
[----:B------:R-:W-:Y:S01]  /*1830*/  PLOP3.LUT P2, PT, PT, PT, UP5, 0x80, 0x8 ;  /* 0x000000000008781c */ /* 0x000fe20003f4f058 */
[----:B------:R-:W-:Y:S01]  /*1840*/  IMAD.MOV.U32 R12, RZ, RZ, 0x1 ;  /* 0x00000001ff0c7424 */ /* 0x000fe200078e00ff */
[----:B------:R-:W-:Y:S01]  /*1850*/  ISETP.EQ.OR P3, PT, R0, RZ, P4 ;  /* 0x000000ff0000720c */ /* 0x000fe20002762670 */
[----:B------:R-:W-:Y:S01]  /*1860*/  UISETP.NE.AND UP1, UPT, UR17, URZ, UPT ;  /* 0x000000ff1100728c */ /* 0x000fe2000bf25270 */
[----:B------:R-:W-:Y:S02]  /*1870*/  PLOP3.LUT P2, PT, P2, PT, PT, 0x8, 0x80 ;  /* 0x000000000080781c */ /* 0x000fe4000174e170 */
[----:B------:R-:W-:Y:S01]  /*1880*/  CS2R R10, SRZ ;  /* 0x00000000000a7805 */ /* 0x000fe2000001ff00 */
[----:B------:R-:W-:Y:S01]  /*1890*/  IMAD.MOV.U32 R9, RZ, RZ, RZ ;  /* 0x000000ffff097224 */ /* 0x000fe200078e00ff */
[----:B------:R-:W3:Y:S01]  /*18a0*/  LDCU UR49, c[0x0][0x370] ;  /* 0x00006e00ff3177ac */ /* 0x000ee20008000800 */
[----:B------:R-:W-:Y:S01]  /*18b0*/  IMAD.MOV.U32 R8, RZ, RZ, 0x1 ;  /* 0x00000001ff087424 */ /* 0x000fe200078e00ff */
[----:B------:R-:W-:Y:S01]  /*18c0*/  USEL UR40, UR54, 0x2, UP1 ;  /* 0x0000000236287887 */ /* 0x000fe20008800000 */
[----:B------:R-:W4:Y:S01]  /*18d0*/  LDCU.64 UR46, c[0x0][0x348] ;  /* 0x00006900ff2e77ac */ /* 0x000f220008000a00 */
[----:B--2---:R-:W-:-:S02]  /*18e0*/  UIADD3 UR5, UPT, UPT, UR6, 0x3f, URZ ;  /* 0x0000003f06057890 */ /* 0x004fc4000fffe0ff */
[----:B------:R-:W-:Y:S02]  /*18f0*/  UIADD3 UR56, UPT, UPT, UR6, 0x7e, URZ ;  /* 0x0000007e06387890 */ /* 0x000fe4000fffe0ff */
[----:B------:R-:W-:Y:S01]  /*1900*/  USHF.R.S32.HI UR4, URZ, 0x1f, UR5 ;  /* 0x0000001fff047899 */ /* 0x000fe20008011405 */
[----:B------:R-:W2:Y:S03]  /*1910*/  LDCU UR48, c[0x0][0x374] ;  /* 0x00006e80ff3077ac */ /* 0x000ea60008000800 */
[----:B------:R-:W-:Y:S02]  /*1920*/  ULEA.HI UR4, UR4, UR5, URZ, 0x6 ;  /* 0x0000000504047291 */ /* 0x000fe4000f8f30ff */
[----:B------:R-:W-:Y:S02]  /*1930*/  USHF.L.U32 UR5, UR27, 0x4, URZ ;  /* 0x000000041b057899 */ /* 0x000fe400080006ff */
[----:B------:R-:W-:-:S02]  /*1940*/  USHF.R.S32.HI UR51, URZ, 0x6, UR4 ;  /* 0x00000006ff337899 */ /* 0x000fc40008011404 */
[----:B------:R-:W-:Y:S02]  /*1950*/  UIADD3 UR4, UPT, UPT, UR6, -0x1, URZ ;  /* 0xffffffff06047890 */ /* 0x000fe4000fffe0ff */
[----:B------:R-:W-:Y:S02]  /*1960*/  UISETP.LT.U32.AND UP0, UPT, UR51, 0x2, UPT ;  /* 0x000000023300788c */ /* 0x000fe4000bf01070 */
[----:B------:R-:W-:Y:S02]  /*1970*/  UISETP.GE.U32.AND UP2, UPT, UR4, -0x7f, UPT ;  /* 0xffffff810400788c */ /* 0x000fe4000bf46070 */
[----:B------:R-:W-:Y:S02]  /*1980*/  USEL UR50, UR51, 0x2, UP0 ;  /* 0x0000000233327887 */ /* 0x000fe40008000000 */
[----:B------:R-:W-:Y:S02]  /*1990*/  ULOP3.LUT UR53, UR5, 0x30, URZ, 0xe2, !UPT ;  /* 0x0000003005357892 */ /* 0x000fe4000f8ee2ff */
[----:B------:R-:W-:-:S02]  /*19a0*/  UIADD3 UR39, UPT, UPT, UR50, -0x1, URZ ;  /* 0xffffffff32277890 */ /* 0x000fc4000fffe0ff */
[----:B------:R-:W-:Y:S01]  /*19b0*/  UIADD3 UR54, UPT, UPT, UR51, -UR50, URZ ;  /* 0x8000003233367290 */ /* 0x000fe2000fffe0ff */
[----:B------:R-:W-:Y:S02]  /*19c0*/  UMOV UR29, URZ ;  /* 0x000000ff001d7c82 */ /* 0x000fe40008000000 */
[----:B------:R-:W-:-:S04]  /*19d0*/  @UP2 UIADD3 UR39, UPT, UPT, UR50, URZ, URZ ;  /* 0x000000ff32272290 */ /* 0x000fc8000fffe0ff */
[----:B--234-:R-:W-:-:S12]  /*19e0*/  UIADD3 UR39, UPT, UPT, UR39, 0x1, URZ ;  /* 0x0000000127277890 */ /* 0x01cfd8000fffe0ff */
.L_x_46:
[----:B------:R-:W-:Y:S01]  /*19f0*/  UISETP.NE.AND UP0, UPT, UR52, URZ, UPT ;  /* 0x000000ff3400728c */ /* 0x000fe2000bf05270 */
[----:B------:R-:W2:Y:S08]  /*1a00*/  S2UR UR52, SR_CgaCtaId ;  /* 0x00000000003479c3 */ /* 0x000eb00000008800 */
[----:B-1-3--:R-:W-:Y:S05]  /*1a10*/  BRA.U UP0, `(.L_x_23) ;  /* 0x0000000100347547 */ /* 0x00afea000b800000 */
[----:B------:R-:W3:Y:S01]  /*1a20*/  S2R R0, SR_CgaCtaId ;  /* 0x0000000000007919 */ /* 0x000ee20000008800 */
[----:B------:R-:W-:Y:S02]  /*1a30*/  MOV R3, 0x400 ;  /* 0x0000040000037802 */ /* 0x000fe40000000f00 */
[----:B------:R-:W-:Y:S02]  /*1a40*/  SHF.L.U32 R2, R8, 0x1f, RZ ;  /* 0x0000001f08027819 */ /* 0x000fe400000006ff */
[----:B---3--:R-:W-:-:S05]  /*1a50*/  LEA R0, R0, R3, 0x18 ;  /* 0x0000000300007211 */ /* 0x008fca00078ec0ff */
[----:B------:R-:W-:-:S04]  /*1a60*/  IMAD R3, R9, 0x8, R0 ;  /* 0x0000000809037824 */ /* 0x000fc800078e0200 */
[----:B------:R-:W3:Y:S02]  /*1a70*/  SYNCS.PHASECHK.TRANS64.TRYWAIT P0, [R3+URZ+0xe0], R2 ;  /* 0x0000e002030075a7 */ /* 0x000ee400080011ff */
[----:B---3--:R-:W-:Y:S05]  /*1a80*/  @!P0 BRA `(.L_x_24) ;  /* 0x000000a0002c8947 */ /* 0x008fea0003800000 */
.L_x_176:
[----:B------:R-:W-:Y:S01]  /*1a90*/  VIADD R9, R9, 0x1 ;  /* 0x0000000109097836 */ /* 0x000fe20000000000 */
[----:B------:R3:W-:Y:S04]  /*1aa0*/  SYNCS.ARRIVE.TRANS64.A1T0 RZ, [R3+URZ+0xd0], RZ ;  /* 0x0000d0ff03ff79a7 */ /* 0x0007e800081000ff */
[----:B------:R-:W-:-:S04]  /*1ab0*/  ISETP.NE.AND P0, PT, R9, 0x2, PT ;  /* 0x000000020900780c */ /* 0x000fc80003f05270 */
[----:B------:R-:W-:Y:S02]  /*1ac0*/  SEL R9, R9, RZ, P0 ;  /* 0x000000ff09097207 */ /* 0x000fe40000000000 */
[----:B---3--:R-:W-:-:S04]  /*1ad0*/  SEL R3, RZ, 0x1, P0 ;  /* 0x00000001ff037807 */ /* 0x008fc80000000000 */
[----:B------:R-:W-:Y:S02]  /*1ae0*/  LOP3.LUT R8, R8, R3, RZ, 0x3c, !PT ;  /* 0x0000000308087212 */ /* 0x000fe400078e3cff */
.L_x_23:
[----:B------:R-:W-:Y:S01]  /*1af0*/  UMOV UR21, 0x400 ;  /* 0x0000040000157882 */ /* 0x000fe20000000000 */
[----:B------:R-:W-:Y:S01]  /*1b00*/  SHF.L.U32 R0, R12, 0x1f, RZ ;  /* 0x0000001f0c007819 */ /* 0x000fe200000006ff */
[----:B--2---:R-:W-:Y:S02]  /*1b10*/  ULEA UR21, UR52, UR21, 0x18 ;  /* 0x0000001534157291 */ /* 0x004fe4000f8ec0ff */
[----:B------:R-:W-:Y:S02]  /*1b20*/  UISETP.GE.U32.AND UP0, UPT, UR56, 0x7f, UPT ;  /* 0x0000007f3800788c */ /* 0x000fe4000bf06070 */
[----:B------:R-:W-:Y:S02]  /*1b30*/  ULEA UR4, UR29, UR21, 0x3 ;  /* 0x000000151d047291 */ /* 0x000fe4000f8e18ff */
[----:B------:R-:W-:Y:S02]  /*1b40*/  ULEA UR19, UR20, UR55, 0x1 ;  /* 0x0000003714137291 */ /* 0x000fe4000f8e08ff */
[----:B------:R-:W-:-:S02]  /*1b50*/  ULEA UR35, UR16, UR53, 0x6 ;  /* 0x0000003510237291 */ /* 0x000fc4000f8e30ff */
[----:B------:R-:W-:Y:S01]  /*1b60*/  USHF.L.U32 UR19, UR19, 0x7, URZ ;  /* 0x0000000713137899 */ /* 0x000fe200080006ff */
[----:B------:R-:W-:Y:S02]  /*1b70*/  UMOV UR7, URZ ;  /* 0x000000ff00077c82 */ /* 0x000fe40008000000 */
[----:B------:R2:W3:Y:S01]  /*1b80*/  SYNCS.PHASECHK.TRANS64.TRYWAIT P1, [UR4+0x10], R0 ;  /* 0x00001000ff0075a7 */ /* 0x0004e20008021104 */
[----:B------:R-:W-:Y:S08]  /*1b90*/  BRA.U !UP0, `(.L_x_25) ;  /* 0x00000005080c7547 */ /* 0x000ff0000b800000 */
[----:B------:R-:W-:Y:S01]  /*1ba0*/  UMOV UR13, URZ ;  /* 0x000000ff000d7c82 */ /* 0x000fe20008000000 */
[----:B------:R-:W-:-:S05]  /*1bb0*/  UMOV UR5, UR29 ;  /* 0x0000001d00057c82 */ /* 0x000fca0008000000 */
.L_x_33:
[----:B------:R-:W-:Y:S01]  /*1bc0*/  ULEA UR33, UR5, UR21, 0x3 ;  /* 0x0000001505217291 */ /* 0x000fe2000f8e18ff */
[----:B---3--:R-:W-:Y:S01]  /*1bd0*/  @!P4 MOV R2, 0x14000 ;  /* 0x000140000002c802 */ /* 0x008fe20000000f00 */
[----:B-123--:R-:W-:Y:S10]  /*1be0*/  @P1 BRA `(.L_x_26) ;  /* 0x00000000000c1947 */ /* 0x00eff40003800000 */
[----:B------:R-:W-:-:S04]  /*1bf0*/  SHF.L.U32 R3, R12, 0x1f, RZ ;  /* 0x0000001f0c037819 */ /* 0x000fc800000006ff */
[----:B------:R-:W3:Y:S02]  /*1c00*/  SYNCS.PHASECHK.TRANS64.TRYWAIT P0, [UR33+0x10], R3 ;  /* 0x00001003ff0075a7 */ /* 0x000ee40008001121 */
[----:B---3--:R-:W-:Y:S05]  /*1c10*/  @!P0 BRA `(.L_x_27) ;  /* 0x0000009c00dc8947 */ /* 0x008fea0003800000 */
.L_x_26:
[----:B------:R3:W-:Y:S01]  /*1c20*/  @!P4 SYNCS.ARRIVE.TRANS64 RZ, [UR33], R2 ;  /* 0x00000002ffffc9a7 */ /* 0x0007e20008000021 */
[----:B------:R-:W-:-:S04]  /*1c30*/  ULOP3.LUT UR4, UR40, 0x2, URZ, 0xfc, !UPT ;  /* 0x0000000228047892 */ /* 0x000fc8000f8efcff */
[----:B------:R-:W-:-:S09]  /*1c40*/  UISETP.NE.AND UP0, UPT, UR4, 0x2, UPT ;  /* 0x000000020400788c */ /* 0x000fd2000bf05270 */
[----:B------:R-:W-:Y:S05]  /*1c50*/  BRA.U UP0, `(.L_x_28) ;  /* 0x0000000100047547 */ /* 0x000fea000b800000 */
[----:B-1----:R-:W-:Y:S05]  /*1c60*/  BPT.TRAP 0x1 ;  /* 0x000000040000795c */ /* 0x002fea0000300000 */
.L_x_28:
[----:B------:R-:W-:Y:S04]  /*1c70*/  BSSY.RECONVERGENT B0, `(.L_x_29) ;  /* 0x0000003000007945 */ /* 0x000fe80003800200 */
[----:B------:R-:W-:Y:S05]  /*1c80*/  @P3 BRA `(.L_x_30) ;  /* 0x0000000000043947 */ /* 0x000fea0003800000 */
[----:B-1----:R-:W-:Y:S05]  /*1c90*/  BPT.TRAP 0x1 ;  /* 0x000000040000795c */ /* 0x002fea0000300000 */
.L_x_30:
[----:B-1----:R-:W-:Y:S05]  /*1ca0*/  BSYNC.RECONVERGENT B0 ;  /* 0x0000000000007941 */ /* 0x002fea0003800200 */
.L_x_29:
[----:B------:R-:W-:Y:S01]  /*1cb0*/  UIADD3 UR4, UPT, UPT, UR5, 0x1, URZ ;  /* 0x0000000105047890 */ /* 0x000fe2000fffe0ff */
[----:B------:R-:W-:Y:S01]  /*1cc0*/  BSSY.RECONVERGENT B0, `(.L_x_31) ;  /* 0x000002b000007945 */ /* 0x000fe20003800200 */
[----:B------:R-:W-:Y:S02]  /*1cd0*/  ELECT P0, URZ, PT ;  /* 0x0000000000ff782f */ /* 0x000fe40003800000 */
[----:B------:R-:W-:-:S04]  /*1ce0*/  UISETP.NE.AND UP0, UPT, UR4, 0x2, UPT ;  /* 0x000000020400788c */ /* 0x000fc8000bf05270 */
[----:B------:R-:W-:Y:S02]  /*1cf0*/  USEL UR6, URZ, 0x1, UP0 ;  /* 0x00000001ff067887 */ /* 0x000fe40008000000 */
[----:B------:R-:W-:-:S04]  /*1d00*/  USEL UR29, UR4, URZ, UP0 ;  /* 0x000000ff041d7287 */ /* 0x000fc80008000000 */
[----:B------:R-:W-:Y:S01]  /*1d10*/  ULEA UR4, UR29, UR21, 0x3 ;  /* 0x000000151d047291 */ /* 0x000fe2000f8e18ff */
[----:B------:R-:W-:-:S04]  /*1d20*/  LOP3.LUT R12, R12, UR6, RZ, 0x3c, !PT ;  /* 0x000000060c0c7c12 */ /* 0x000fc8000f8e3cff */
[----:B--2---:R-:W-:-:S04]  /*1d30*/  SHF.L.U32 R0, R12, 0x1f, RZ ;  /* 0x0000001f0c007819 */ /* 0x004fc800000006ff */
[----:B------:R1:W2:Y:S01]  /*1d40*/  SYNCS.PHASECHK.TRANS64.TRYWAIT P1, [UR4+0x10], R0 ;  /* 0x00001000ff0075a7 */ /* 0x0002a20008021104 */
[----:B------:R-:W-:Y:S05]  /*1d50*/  @!P0 BRA `(.L_x_32) ;  /* 0x0000000000848947 */ /* 0x000fea0003800000 */
[----:B------:R-:W-:Y:S02]  /*1d60*/  ULEA UR24, UR5, UR38, 0xc ;  /* 0x0000002605187291 */ /* 0x000fe4000f8e60ff */
[----:B------:R-:W-:Y:S02]  /*1d70*/  ULEA UR8, UR5, UR37, 0xe ;  /* 0x0000002505087291 */ /* 0x000fe4000f8e70ff */
[----:B------:R-:W-:Y:S02]  /*1d80*/  UIADD3 UR6, UP1, UPT, UR46, 0x80, URZ ;  /* 0x000000802e067890 */ /* 0x000fe4000ff3e0ff */
[----:B------:R-:W-:Y:S02]  /*1d90*/  ULEA UR24, UR24, UR21, 0x2 ;  /* 0x0000001518187291 */ /* 0x000fe4000f8e10ff */
[----:B------:R-:W-:Y:S02]  /*1da0*/  USHF.L.U32 UR34, UR13, 0x6, URZ ;  /* 0x000000060d227899 */ /* 0x000fe400080006ff */
[----:B------:R-:W-:-:S02]  /*1db0*/  UIADD3 UR14, UP0, UPT, UR46, 0x180, URZ ;  /* 0x000001802e0e7890 */ /* 0x000fc4000ff1e0ff */
[----:B------:R-:W-:Y:S02]  /*1dc0*/  ULEA UR8, UR8, UR21, 0x2 ;  /* 0x0000001508087291 */ /* 0x000fe4000f8e10ff */
[----:B------:R-:W-:Y:S02]  /*1dd0*/  UIADD3.X UR7, UPT, UPT, URZ, UR47, URZ, UP1, !UPT ;  /* 0x0000002fff077290 */ /* 0x000fe40008ffe4ff */
[----:B------:R-:W-:Y:S02]  /*1de0*/  UIADD3 UR32, UPT, UPT, UR24, 0x8800, URZ ;  /* 0x0000880018207890 */ /* 0x000fe4000fffe0ff */
[----:B------:R-:W-:Y:S02]  /*1df0*/  UPRMT UR4, URZ, 0x5410, UR31 ;  /* 0x00005410ff047896 */ /* 0x000fe4000800001f */
[----:B------:R-:W-:Y:S02]  /*1e00*/  UIADD3 UR26, UPT, UPT, UR34, 0x20, URZ ;  /* 0x00000020221a7890 */ /* 0x000fe4000fffe0ff */
[----:B------:R-:W-:-:S02]  /*1e10*/  UIADD3 UR24, UPT, UPT, UR24, 0xa800, URZ ;  /* 0x0000a80018187890 */ /* 0x000fc4000fffe0ff */
[----:B------:R-:W-:Y:S02]  /*1e20*/  UIADD3.X UR15, UPT, UPT, URZ, UR47, URZ, UP0, !UPT ;  /* 0x0000002fff0f7290 */ /* 0x000fe400087fe4ff */
[----:B------:R-:W-:Y:S02]  /*1e30*/  UIADD3 UR16, UPT, UPT, UR8, 0x10800, URZ ;  /* 0x0001080008107890 */ /* 0x000fe4000fffe0ff */
[----:B------:R-:W-:Y:S02]  /*1e40*/  UPRMT UR22, URZ, 0x5410, UR30 ;  /* 0x00005410ff167896 */ /* 0x000fe4000800001e */
[----:B------:R-:W-:Y:S01]  /*1e50*/  UIADD3 UR8, UPT, UPT, UR8, 0x18800, URZ ;  /* 0x0001880008087890 */ /* 0x000fe2000fffe0ff */
[----:B------:R-:W-:Y:S01]  /*1e60*/  UMOV UR42, 0x0 ;  /* 0x00000000002a7882 */ /* 0x000fe20000000000 */
[----:B------:R-:W-:Y:S01]  /*1e70*/  UMOV UR43, 0x10000000 ;  /* 0x10000000002b7882 */ /* 0x000fe20000000000 */
[----:B------:R-:W-:Y:S01]  /*1e80*/  UMOV UR25, UR33 ;  /* 0x0000002100197c82 */ /* 0x000fe20008000000 */
[----:B------:R-:W-:Y:S01]  /*1e90*/  UMOV UR27, UR35 ;  /* 0x00000023001b7c82 */ /* 0x000fe20008000000 */
[----:B------:R-:W-:Y:S01]  /*1ea0*/  UMOV UR28, UR36 ;  /* 0x00000024001c7c82 */ /* 0x000fe20008000000 */
[----:B------:R-:W-:Y:S01]  /*1eb0*/  UMOV UR17, UR33 ;  /* 0x0000002100117c82 */ /* 0x000fe20008000000 */
[----:B------:R-:W-:Y:S01]  /*1ec0*/  UMOV UR20, UR36 ;  /* 0x0000002400147c82 */ /* 0x000fe20008000000 */
[----:B------:R-:W-:Y:S01]  /*1ed0*/  UMOV UR18, UR34 ;  /* 0x0000002200127c82 */ /* 0x000fe20008000000 */
[----:B------:R4:W-:Y:S01]  /*1ee0*/  UTMALDG.3D.MULTICAST [UR32], [UR6], UR4, desc[UR42] ;  /* 0x00002a20060073b4 */ /* 0x0009e20008011804 */
[----:B------:R-:W-:Y:S01]  /*1ef0*/  UMOV UR9, UR33 ;  /* 0x0000002100097c82 */ /* 0x000fe20008000000 */
[----:B------:R-:W-:Y:S01]  /*1f00*/  UMOV UR11, UR19 ;  /* 0x00000013000b7c82 */ /* 0x000fe20008000000 */
[----:B------:R-:W-:Y:S01]  /*1f10*/  UMOV UR12, UR36 ;  /* 0x00000024000c7c82 */ /* 0x000fe20008000000 */
[----:B------:R-:W-:Y:S01]  /*1f20*/  UMOV UR10, UR26 ;  /* 0x0000001a000a7c82 */ /* 0x000fe20008000000 */
[----:B------:R4:W-:Y:S01]  /*1f30*/  UTMALDG.3D.MULTICAST [UR24], [UR6], UR4, desc[UR42] ;  /* 0x00002a18060073b4 */ /* 0x0009e20008011804 */
[----:B------:R4:W-:Y:S01]  /*1f40*/  UTMALDG.3D.MULTICAST [UR16], [UR14], UR22, desc[UR42] ;  /* 0x00002a100e0073b4 */ /* 0x0009e20008011816 */
[----:B------:R4:W-:Y:S02]  /*1f50*/  UTMALDG.3D.MULTICAST [UR8], [UR14], UR22, desc[UR42] ;  /* 0x00002a080e0073b4 */ /* 0x0009e40008011816 */
[----:B----4-:R-:W-:Y:S01]  /*1f60*/  NOP ;  /* 0x0000000000007918 */ /* 0x010fe20000000000 */
.L_x_32:
[----:B------:R-:W-:Y:S05]  /*1f70*/  BSYNC.RECONVERGENT B0 ;  /* 0x0000000000007941 */ /* 0x000fea0003800200 */
.L_x_31:
[----:B------:R-:W-:Y:S01]  /*1f80*/  UIADD3 UR13, UPT, UPT, UR13, 0x1, URZ ;  /* 0x000000010d0d7890 */ /* 0x000fe2000fffe0ff */
[----:B------:R-:W-:Y:S01]  /*1f90*/  UMOV UR5, UR29 ;  /* 0x0000001d00057c82 */ /* 0x000fe20008000000 */
[----:B------:R-:W-:Y:S02]  /*1fa0*/  UMOV UR7, UR39 ;  /* 0x0000002700077c82 */ /* 0x000fe40008000000 */
[----:B------:R-:W-:-:S09]  /*1fb0*/  UISETP.NE.AND UP0, UPT, UR13, UR39, UPT ;  /* 0x000000270d00728c */ /* 0x000fd2000bf05270 */
[----:B------:R-:W-:Y:S05]  /*1fc0*/  BRA.U UP0, `(.L_x_33) ;  /* 0xfffffff900fc7547 */ /* 0x000fea000b83ffff */
.L_x_25:
[----:B------:R-:W-:Y:S01]  /*1fd0*/  ULEA UR4, UR29, UR21, 0x3 ;  /* 0x000000151d047291 */ /* 0x000fe2000f8e18ff */
[----:B-12---:R-:W-:Y:S01]  /*1fe0*/  SHF.L.U32 R0, R12, 0x1f, RZ ;  /* 0x0000001f0c007819 */ /* 0x006fe200000006ff */
[----:B------:R-:W-:Y:S01]  /*1ff0*/  @!P2 SYNCS.ARRIVE.TRANS64.A1T0 RZ, [UR21+0x68], RZ ;  /* 0x000068ffffffa9a7 */ /* 0x000fe20008100015 */
[----:B------:R-:W-:-:S06]  /*2000*/  UISETP.GT.AND UP0, UPT, UR51, UR50, UPT ;  /* 0x000000323300728c */ /* 0x000fcc000bf04270 */
[----:B---3--:R1:W2:Y:S03]  /*2010*/  SYNCS.PHASECHK.TRANS64.TRYWAIT P1, [UR4+0x10], R0 ;  /* 0x00001000ff0075a7 */ /* 0x0082a60008021104 */
[----:B------:R-:W-:Y:S05]  /*2020*/  BRA.U !UP0, `(.L_x_34) ;  /* 0x0000000508087547 */ /* 0x000fea000b800000 */
[----:B------:R-:W-:Y:S01]  /*2030*/  UIADD3 UR13, UPT, UPT, UR54, UR7, URZ ;  /* 0x00000007360d7290 */ /* 0x000fe2000fffe0ff */
[----:B------:R-:W-:-:S11]  /*2040*/  UMOV UR5, UR29 ;  /* 0x0000001d00057c82 */ /* 0x000fd60008000000 */
.L_x_42:
[----:B------:R-:W-:Y:S01]  /*2050*/  ULEA UR33, UR5, UR21, 0x3 ;  /* 0x0000001505217291 */ /* 0x000fe2000f8e18ff */
[----:B--2---:R-:W-:Y:S01]  /*2060*/  @!P4 MOV R2, 0x14000 ;  /* 0x000140000002c802 */ /* 0x004fe20000000f00 */
[----:B--23--:R-:W-:Y:S10]  /*2070*/  @P1 BRA `(.L_x_35) ;  /* 0x00000000000c1947 */ /* 0x00cff40003800000 */
[----:B------:R-:W-:-:S04]  /*2080*/  SHF.L.U32 R3, R12, 0x1f, RZ ;  /* 0x0000001f0c037819 */ /* 0x000fc800000006ff */
[----:B------:R-:W2:Y:S02]  /*2090*/  SYNCS.PHASECHK.TRANS64.TRYWAIT P0, [UR33+0x10], R3 ;  /* 0x00001003ff0075a7 */ /* 0x000ea40008001121 */
[----:B--2---:R-:W-:Y:S05]  /*20a0*/  @!P0 BRA `(.L_x_36) ;  /* 0x0000009800d08947 */ /* 0x004fea0003800000 */
.L_x_35:
[----:B------:R2:W-:Y:S01]  /*20b0*/  @!P4 SYNCS.ARRIVE.TRANS64 RZ, [UR33], R2 ;  /* 0x00000002ffffc9a7 */ /* 0x0005e20008000021 */
[----:B------:R-:W-:-:S04]  /*20c0*/  ULOP3.LUT UR4, UR40, 0x2, URZ, 0xfc, !UPT ;  /* 0x0000000228047892 */ /* 0x000fc8000f8efcff */
[----:B------:R-:W-:-:S09]  /*20d0*/  UISETP.NE.AND UP0, UPT, UR4, 0x2, UPT ;  /* 0x000000020400788c */ /* 0x000fd2000bf05270 */
[----:B------:R-:W-:Y:S05]  /*20e0*/  BRA.U UP0, `(.L_x_37) ;  /* 0x0000000100047547 */ /* 0x000fea000b800000 */
[----:B------:R-:W-:Y:S05]  /*20f0*/  BPT.TRAP 0x1 ;  /* 0x000000040000795c */ /* 0x000fea0000300000 */
.L_x_37:
[----:B------:R-:W-:Y:S04]  /*2100*/  BSSY.RECONVERGENT B0, `(.L_x_38) ;  /* 0x0000003000007945 */ /* 0x000fe80003800200 */
[----:B------:R-:W-:Y:S05]  /*2110*/  @P3 BRA `(.L_x_39) ;  /* 0x0000000000043947 */ /* 0x000fea0003800000 */
[----:B------:R-:W-:Y:S05]  /*2120*/  BPT.TRAP 0x1 ;  /* 0x000000040000795c */ /* 0x000fea0000300000 */
.L_x_39:
[----:B------:R-:W-:Y:S05]  /*2130*/  BSYNC.RECONVERGENT B0 ;  /* 0x0000000000007941 */ /* 0x000fea0003800200 */
.L_x_38:
        /* <DEDUP_REMOVED lines=8> */
[----:B-1----:R-:W-:-:S04]  /*21c0*/  SHF.L.U32 R0, R12, 0x1f, RZ ;  /* 0x0000001f0c007819 */ /* 0x002fc800000006ff */
[----:B------:R1:W3:Y:S01]  /*21d0*/  SYNCS.PHASECHK.TRANS64.TRYWAIT P1, [UR4+0x10], R0 ;  /* 0x00001000ff0075a7 */ /* 0x0002e20008021104 */
        /* <DEDUP_REMOVED lines=34> */
.L_x_41:
[----:B------:R-:W-:Y:S05]  /*2400*/  BSYNC.RECONVERGENT B0 ;  /* 0x0000000000007941 */ /* 0x000fea0003800200 */
.L_x_40:
[----:B------:R-:W-:Y:S01]  /*2410*/  UIADD3 UR7, UPT, UPT, UR7, 0x1, URZ ;  /* 0x0000000107077890 */ /* 0x000fe2000fffe0ff */
[----:B------:R-:W-:-:S03]  /*2420*/  UMOV UR5, UR29 ;  /* 0x0000001d00057c82 */ /* 0x000fc60008000000 */
[----:B------:R-:W-:-:S09]  /*2430*/  UISETP.NE.AND UP0, UPT, UR7, UR13, UPT ;  /* 0x0000000d0700728c */ /* 0x000fd2000bf05270 */
[----:B------:R-:W-:Y:S05]  /*2440*/  BRA.U UP0, `(.L_x_42) ;  /* 0xfffffffd00007547 */ /* 0x000fea000b83ffff */
.L_x_34:
[C---:B------:R-:W-:Y:S01]  /*2450*/  LEA R3, R11.reuse, UR21, 0x3 ;  /* 0x000000150b037c11 */ /* 0x040fe2000f8e18ff */
[----:B------:R-:W-:Y:S01]  /*2460*/  NOP ;  /* 0x0000000000007918 */ /* 0x000fe20000000000 */
[----:B-1----:R-:W-:Y:S02]  /*2470*/  SHF.L.U32 R0, R10, 0x1f, RZ ;  /* 0x0000001f0a007819 */ /* 0x002fe400000006ff */
[----:B------:R-:W-:Y:S02]  /*2480*/  LEA R5, R11, UR21, 0x4 ;  /* 0x000000150b057c11 */ /* 0x000fe4000f8e20ff */
[----:B------:R-:W1:Y:S02]  /*2490*/  SYNCS.PHASECHK.TRANS64.TRYWAIT P0, [R3+URZ+0x70], R0 ;  /* 0x00007000030075a7 */ /* 0x000e6400080011ff */
[----:B-1----:R-:W-:Y:S05]  /*24a0*/  @!P0 BRA `(.L_x_43) ;  /* 0x0000009400e88947 */ /* 0x002fea0003800000 */
.L_x_179:
[----:B------:R-:W4:Y:S01]  /*24b0*/  LDS.128 R4, [R5+0x100] ;  /* 0x0001000005047984 */ /* 0x000f220000000c00 */
[----:B------:R-:W-:Y:S01]  /*24c0*/  UISETP.GE.AND UP0, UPT, UR45, 0x1, UPT ;  /* 0x000000012d00788c */ /* 0x000fe2000bf06270 */
[----:B------:R-:W-:Y:S01]  /*24d0*/  @!PT LDS RZ, [RZ] ;  /* 0x00000000fffff984 */ /* 0x000fe20000000800 */
[----:B------:R-:W-:Y:S01]  /*24e0*/  @!PT LDS RZ, [RZ] ;  /* 0x00000000fffff984 */ /* 0x000fe20000000800 */
[----:B------:R-:W-:Y:S01]  /*24f0*/  @!PT LDS RZ, [RZ] ;  /* 0x00000000fffff984 */ /* 0x000fe20000000800 */
[----:B------:R-:W-:Y:S01]  /*2500*/  @!PT LDS RZ, [RZ] ;  /* 0x00000000fffff984 */ /* 0x000fe20000000800 */
[----:B------:R1:W-:Y:S06]  /*2510*/  MEMBAR.ALL.CTA ;  /* 0x0000000000007992 */ /* 0x0003ec0000008000 */
[----:B-1----:R-:W1:Y:S01]  /*2520*/  FENCE.VIEW.ASYNC.S ;  /* 0x00000000000073c6 */ /* 0x002e620000000000 */
[----:B----4-:R-:W-:-:S13]  /*2530*/  LOP3.LUT P0, RZ, R6, 0x1, RZ, 0xc0, !PT ;  /* 0x0000000106ff7812 */ /* 0x010fda000780c0ff */
[----:B-1----:R-:W-:Y:S01]  /*2540*/  VOTEU.ANY UP1, P0 ;  /* 0x0000000000ff7886 */ /* 0x002fe20000020100 */
[----:B------:R-:W-:-:S13]  /*2550*/  PLOP3.LUT P0, PT, PT, PT, UP1, 0x80, 0x8 ;  /* 0x000000000008781c */ /* 0x000fda0003f0f018 */
[----:B------:R-:W-:Y:S02]  /*2560*/  @P0 LOP3.LUT R0, R5, 0xffff, RZ, 0xc0, !PT ;  /* 0x0000ffff05000812 */ /* 0x000fe400078ec0ff */
[----:B--2---:R-:W-:Y:S02]  /*2570*/  @P0 MOV R2, R4 ;  /* 0x0000000400020202 */ /* 0x004fe40000000f00 */
[----:B------:R-:W-:Y:S01]  /*2580*/  @P0 R2UR UR5, R0 ;  /* 0x00000000000502ca */ /* 0x000fe200000e0000 */
[----:B------:R-:W-:Y:S01]  /*2590*/  VIADD R0, R3, 0x80 ;  /* 0x0000008003007836 */ /* 0x000fe20000000000 */
[----:B------:R-:W-:Y:S02]  /*25a0*/  @P0 SHF.R.U32.HI R4, RZ, 0x10, R5 ;  /* 0x00000010ff040819 */ /* 0x000fe40000011605 */
[----:B------:R-:W-:Y:S02]  /*25b0*/  @P0 R2UR UR6, R2 ;  /* 0x00000000020602ca */ /* 0x000fe400000e0000 */
[----:B------:R-:W-:-:S02]  /*25c0*/  PRMT R0, RZ, 0x654, R0 ;  /* 0x00000654ff007816 */ /* 0x000fc40000000000 */
[----:B------:R-:W-:Y:S02]  /*25d0*/  @P0 R2UR UR4, R4 ;  /* 0x00000000040402ca */ /* 0x000fe400000e0000 */
[----:B------:R1:W-:Y:S03]  /*25e0*/  SYNCS.ARRIVE.TRANS64.RED.A1T0 RZ, [R0+URZ], RZ ;  /* 0x000000ff00ff79a7 */ /* 0x0003e600081004ff */
[----:B------:R-:W-:-:S04]  /*25f0*/  @UP1 UMOV UR41, UR5 ;  /* 0x0000000500291c82 */ /* 0x000fc80008000000 */
[----:B------:R-:W-:-:S04]  /*2600*/  @UP1 UMOV UR44, UR6 ;  /* 0x00000006002c1c82 */ /* 0x000fc80008000000 */
[----:B------:R-:W-:Y:S01]  /*2610*/  @UP1 UMOV UR36, UR4 ;  /* 0x0000000400241c82 */ /* 0x000fe20008000000 */
[----:B------:R-:W-:Y:S05]  /*2620*/  BRA.U !UP0, `(.L_x_44) ;  /* 0x0000000108d47547 */ /* 0x000fea000b800000 */
[----:B------:R-:W2:Y:S01]  /*2630*/  LDCU.128 UR12, c[0x0][0xb10] ;  /* 0x00016200ff0c77ac */ /* 0x000ea20008000c00 */
[----:B------:R-:W4:Y:S01]  /*2640*/  LDCU UR22, c[0x0][0xb20] ;  /* 0x00016400ff1677ac */ /* 0x000f220008000800 */
[----:B------:R-:W3:Y:S01]  /*2650*/  LDCU UR20, c[0x0][0xb0c] ;  /* 0x00016180ff1477ac */ /* 0x000ee20008000800 */
[----:B------:R-:W1:Y:S01]  /*2660*/  LDCU.64 UR8, c[0x0][0xb28] ;  /* 0x00016500ff0877ac */ /* 0x000e620008000a00 */
[----:B------:R-:W-:Y:S02]  /*2670*/  UISETP.NE.AND UP3, UPT, UR45, 0x1, UPT ;  /* 0x000000012d00788c */ /* 0x000fe4000bf65270 */
[----:B--2---:R-:W-:Y:S02]  /*2680*/  UIMAD.WIDE.U32 UR6, UR48, UR15, URZ ;  /* 0x0000000f300672a5 */ /* 0x004fe4000f8e00ff */
[----:B------:R-:W-:Y:S02]  /*2690*/  UIMAD.WIDE.U32 UR4, UR49, UR12, URZ ;  /* 0x0000000c310472a5 */ /* 0x000fe4000f8e00ff */
[----:B------:R-:W-:-:S02]  /*26a0*/  UISETP.NE.AND UP0, UPT, UR14, 0x1, UPT ;  /* 0x000000010e00788c */ /* 0x000fc4000bf05270 */
[----:B------:R-:W-:Y:S01]  /*26b0*/  UIMAD.WIDE.U32 UR18, UR41, UR15, URZ ;  /* 0x0000000f291272a5 */ /* 0x000fe2000f8e00ff */
[----:B------:R-:W-:Y:S02]  /*26c0*/  UMOV UR6, UR7 ;  /* 0x0000000700067c82 */ /* 0x000fe40008000000 */
[----:B------:R-:W-:Y:S01]  /*26d0*/  UMOV UR4, UR5 ;  /* 0x0000000500047c82 */ /* 0x000fe20008000000 */
[----:B----4-:R-:W-:Y:S02]  /*26e0*/  USHF.R.U32.HI UR6, URZ, UR22, UR6 ;  /* 0x00000016ff067299 */ /* 0x010fe40008011606 */
[----:B---3--:R-:W-:Y:S02]  /*26f0*/  UISETP.NE.AND UP2, UPT, UR20, 0x1, UPT ;  /* 0x000000011400788c */ /* 0x008fe4000bf45270 */
[----:B------:R-:W-:Y:S02]  /*2700*/  USHF.R.U32.HI UR4, URZ, UR13, UR4 ;  /* 0x0000000dff047299 */ /* 0x000fe40008011604 */
[----:B------:R-:W-:-:S02]  /*2710*/  USEL UR5, UR48, UR6, !UP0 ;  /* 0x0000000630057287 */ /* 0x000fc4000c000000 */
[----:B------:R-:W-:Y:S02]  /*2720*/  USEL UR6, UR49, UR4, !UP2 ;  /* 0x0000000431067287 */ /* 0x000fe4000d000000 */
[----:B-1----:R-:W-:Y:S01]  /*2730*/  UIMAD.WIDE.U32 UR10, UR5, UR8, URZ ;  /* 0x00000008050a72a5 */ /* 0x002fe2000f8e00ff */
[----:B------:R-:W-:Y:S01]  /*2740*/  UMOV UR4, UR19 ;  /* 0x0000001300047c82 */ /* 0x000fe20008000000 */
[----:B------:R-:W-:Y:S02]  /*2750*/  UIMAD.WIDE.U32 UR16, UR44, UR12, URZ ;  /* 0x0000000c2c1072a5 */ /* 0x000fe4000f8e00ff */
[----:B------:R-:W-:-:S03]  /*2760*/  UIMAD.WIDE.U32 UR18, UR6, UR8, URZ ;  /* 0x00000008061272a5 */ /* 0x000fc6000f8e00ff */
[----:B------:R-:W-:Y:S01]  /*2770*/  UMOV UR10, UR11 ;  /* 0x0000000b000a7c82 */ /* 0x000fe20008000000 */
[----:B------:R-:W-:Y:S02]  /*2780*/  USHF.R.U32.HI UR4, URZ, UR22, UR4 ;  /* 0x00000016ff047299 */ /* 0x000fe40008011604 */
[----:B------:R-:W-:Y:S01]  /*2790*/  @UP3 USHF.R.U32.HI UR5, URZ, UR9, UR10 ;  /* 0x00000009ff053299 */ /* 0x000fe2000801160a */
[----:B------:R-:W-:Y:S01]  /*27a0*/  UMOV UR16, UR17 ;  /* 0x0000001100107c82 */ /* 0x000fe20008000000 */
[----:B------:R-:W-:Y:S01]  /*27b0*/  UMOV UR18, UR19 ;  /* 0x0000001300127c82 */ /* 0x000fe20008000000 */
[----:B------:R-:W-:Y:S02]  /*27c0*/  USHF.R.U32.HI UR13, URZ, UR13, UR16 ;  /* 0x0000000dff0d7299 */ /* 0x000fe40008011610 */
[----:B------:R-:W-:Y:S02]  /*27d0*/  USEL UR4, UR41, UR4, !UP0 ;  /* 0x0000000429047287 */ /* 0x000fe4000c000000 */
[----:B------:R-:W-:-:S02]  /*27e0*/  @UP3 USHF.R.U32.HI UR6, URZ, UR9, UR18 ;  /* 0x00000009ff063299 */ /* 0x000fc40008011612 */
[----:B------:R-:W-:Y:S02]  /*27f0*/  UIMAD UR7, UR45, UR5, URZ ;  /* 0x000000052d0772a4 */ /* 0x000fe4000f8e02ff */
[----:B------:R-:W-:Y:S02]  /*2800*/  USEL UR5, UR44, UR13, !UP2 ;  /* 0x0000000d2c057287 */ /* 0x000fe4000d000000 */
[----:B------:R-:W-:Y:S02]  /*2810*/  UIMAD UR10, UR45, UR6, URZ ;  /* 0x000000062d0a72a4 */ /* 0x000fe4000f8e02ff */
[----:B------:R-:W-:Y:S02]  /*2820*/  UISETP.GE.AND UP0, UPT, UR4, UR7, UPT ;  /* 0x000000070400728c */ /* 0x000fe4000bf06270 */
[----:B------:R-:W-:Y:S02]  /*2830*/  UIMAD.WIDE.U32 UR12, UR4, UR8, URZ ;  /* 0x00000008040c72a5 */ /* 0x000fe4000f8e00ff */
[----:B------:R-:W-:-:S02]  /*2840*/  UISETP.GE.OR UP0, UPT, UR5, UR10, UP0 ;  /* 0x0000000a0500728c */ /* 0x000fc40008706670 */
        /* <DEDUP_REMOVED lines=19> */
.L_x_44:
[----:B------:R-:W2:Y:S02]  /*2980*/  LDCU UR4, c[0x0][0xb30] ;  /* 0x00016600ff0477ac */ /* 0x000ea40008000800 */
[----:B--2---:R-:W-:-:S09]  /*2990*/  UISETP.NE.AND UP0, UPT, UR4, 0x1, UPT ;  /* 0x000000010400788c */ /* 0x004fd2000bf05270 */
[----:B------:R-:W-:Y:S05]  /*29a0*/  BRA.U UP0, `(.L_x_45) ;  /* 0x0000000100447547 */ /* 0x000fea000b800000 */
[----:B------:R-:W2:Y:S01]  /*29b0*/  LDCU.128 UR8, c[0x0][0xb10] ;  /* 0x00016200ff0877ac */ /* 0x000ea20008000c00 */
[----:B------:R-:W4:Y:S01]  /*29c0*/  LDCU UR12, c[0x0][0xb0c] ;  /* 0x00016180ff0c77ac */ /* 0x000f220008000800 */
[----:B------:R-:W1:Y:S01]  /*29d0*/  LDCU UR13, c[0x0][0xb20] ;  /* 0x00016400ff0d77ac */ /* 0x000e620008000800 */
[----:B--2---:R-:W-:Y:S02]  /*29e0*/  UIMAD.WIDE.U32 UR6, UR44, UR8, URZ ;  /* 0x000000082c0672a5 */ /* 0x004fe4000f8e00ff */
[----:B------:R-:W-:Y:S02]  /*29f0*/  UIMAD.WIDE.U32 UR4, UR41, UR11, URZ ;  /* 0x0000000b290472a5 */ /* 0x000fe4000f8e00ff */
[----:B----4-:R-:W-:Y:S02]  /*2a00*/  UISETP.NE.AND UP2, UPT, UR12, 0x1, UPT ;  /* 0x000000010c00788c */ /* 0x010fe4000bf45270 */
[----:B------:R-:W-:Y:S01]  /*2a10*/  UISETP.NE.AND UP0, UPT, UR10, 0x1, UPT ;  /* 0x000000010a00788c */ /* 0x000fe2000bf05270 */
[----:B------:R-:W-:-:S02]  /*2a20*/  UMOV UR6, UR7 ;  /* 0x0000000700067c82 */ /* 0x000fc40008000000 */
[----:B------:R-:W-:Y:S01]  /*2a30*/  UMOV UR4, UR5 ;  /* 0x0000000500047c82 */ /* 0x000fe20008000000 */
[----:B------:R-:W-:Y:S02]  /*2a40*/  USHF.R.U32.HI UR9, URZ, UR9, UR6 ;  /* 0x00000009ff097299 */ /* 0x000fe40008011606 */
[----:B-1----:R-:W-:Y:S02]  /*2a50*/  USHF.R.U32.HI UR4, URZ, UR13, UR4 ;  /* 0x0000000dff047299 */ /* 0x002fe40008011604 */
[----:B------:R-:W-:Y:S02]  /*2a60*/  USEL UR5, UR44, UR9, !UP2 ;  /* 0x000000092c057287 */ /* 0x000fe4000d000000 */
[----:B------:R-:W-:-:S04]  /*2a70*/  USEL UR4, UR41, UR4, !UP0 ;  /* 0x0000000429047287 */ /* 0x000fc8000c000000 */
[----:B------:R-:W-:Y:S02]  /*2a80*/  UIADD3 UR6, UPT, UPT, UR5, -UR4, URZ ;  /* 0x8000000405067290 */ /* 0x000fe4000fffe0ff */
[----:B------:R-:W-:Y:S02]  /*2a90*/  UIADD3 UR4, UPT, UPT, -UR5, UR4, URZ ;  /* 0x0000000405047290 */ /* 0x000fe4000fffe1ff */
[----:B------:R-:W-:Y:S02]  /*2aa0*/  UIMAD UR41, UR6, UR10, UR41 ;  /* 0x0000000a062972a4 */ /* 0x000fe4000f8e0229 */
[----:B------:R-:W-:-:S12]  /*2ab0*/  UIMAD UR44, UR4, UR12, UR44 ;  /* 0x0000000c042c72a4 */ /* 0x000fd8000f8e022c */
.L_x_45:
[----:B------:R-:W-:Y:S01]  /*2ac0*/  VIADD R11, R11, 0x1 ;  /* 0x000000010b0b7836 */ /* 0x000fe20000000000 */
[----:B------:R-:W-:Y:S02]  /*2ad0*/  R2UR UR5, R64 ;  /* 0x00000000400572ca */ /* 0x000fe400000e0000 */
[----:B------:R-:W-:Y:S02]  /*2ae0*/  R2UR UR4, R63 ;  /* 0x000000003f0472ca */ /* 0x000fe400000e0000 */
[C---:B------:R-:W-:Y:S02]  /*2af0*/  ISETP.NE.AND P0, PT, R11.reuse, 0x2, PT ;  /* 0x000000020b00780c */ /* 0x040fe40003f05270 */
[----:B------:R-:W-:Y:S02]  /*2b00*/  PLOP3.LUT P2, PT, PT, PT, PT, 0x80, 0x8 ;  /* 0x000000000008781c */ /* 0x000fe40003f4f070 */
[----:B------:R-:W-:Y:S02]  /*2b10*/  SEL R3, RZ, 0x1, P0 ;  /* 0x00000001ff037807 */ /* 0x000fe40000000000 */
[----:B------:R-:W-:-:S02]  /*2b20*/  SEL R11, R11, RZ, P0 ;  /* 0x000000ff0b0b7207 */ /* 0x000fc40000000000 */
[----:B------:R-:W-:Y:S01]  /*2b30*/  LOP3.LUT R10, R10, R3, RZ, 0x3c, !PT ;  /* 0x000000030a0a7212 */ /* 0x000fe200078e3cff */
[----:B------:R-:W-:Y:S02]  /*2b40*/  UIADD3 UR16, UPT, UPT, UR44, UR5, URZ ;  /* 0x000000052c107290 */ /* 0x000fe4000fffe0ff */
[----:B------:R-:W-:Y:S01]  /*2b50*/  UIADD3 UR20, UPT, UPT, UR41, UR4, URZ ;  /* 0x0000000429147290 */ /* 0x000fe2000fffe0ff */
[----:B------:R-:W-:Y:S11]  /*2b60*/  BRA.U UP1, `(.L_x_46) ;  /* 0xffffffed01a07547 */ /* 0x000ff6000b83ffff */
[----:B------:R-:W-:Y:S01]  /*2b70*/  UIADD3 UR21, UPT, UPT, UR21, 0x10, URZ ;  /* 0x0000001015157890 */ /* 0x000fe2000fffe0ff */
[----:B------:R-:W-:-:S03]  /*2b80*/  SHF.L.U32 R3, R12, 0x1f, RZ ;  /* 0x0000001f0c037819 */ /* 0x000fc600000006ff */
[----:B------:R-:W-:-:S09]  /*2b90*/  ULEA UR4, UR29, UR21, 0x3 ;  /* 0x000000151d047291 */ /* 0x000fd2000f8e18ff */
[----:B------:R-:W2:Y:S02]  /*2ba0*/  SYNCS.PHASECHK.TRANS64.TRYWAIT P0, [UR4], R3 ;  /* 0x00000003ff0075a7 */ /* 0x000ea40008001104 */
[----:B--2---:R-:W-:Y:S05]  /*2bb0*/  @!P0 BRA `(.L_x_47) ;  /* 0x0000009000388947 */ /* 0x004fea0003800000 */
.L_x_181:
[----:B------:R-:W-:-:S04]  /*2bc0*/  UIADD3 UR4, UPT, UPT, UR29, 0x1, URZ ;  /* 0x000000011d047890 */ /* 0x000fc8000fffe0ff */
[----:B------:R-:W-:-:S04]  /*2bd0*/  UISETP.NE.AND UP0, UPT, UR4, 0x2, UPT ;  /* 0x000000020400788c */ /* 0x000fc8000bf05270 */
[----:B------:R-:W-:Y:S02]  /*2be0*/  USEL UR5, URZ, 0x1, UP0 ;  /* 0x00000001ff057887 */ /* 0x000fe40008000000 */
[----:B------:R-:W-:-:S04]  /*2bf0*/  USEL UR4, UR4, URZ, UP0 ;  /* 0x000000ff04047287 */ /* 0x000fc80008000000 */
[----:B------:R-:W-:Y:S01]  /*2c00*/  ULEA UR4, UR4, UR21, 0x3 ;  /* 0x0000001504047291 */ /* 0x000fe2000f8e18ff */
[----:B-1----:R-:W-:-:S04]  /*2c10*/  LOP3.LUT R3, R12, UR5, RZ, 0x3c, !PT ;  /* 0x000000050c037c12 */ /* 0x002fc8000f8e3cff */
[----:B------:R-:W-:Y:S01]  /*2c20*/  SHF.L.U32 R3, R3, 0x1f, RZ ;  /* 0x0000001f03037819 */ /* 0x000fe200000006ff */
[----:B------:R-:W-:-:S07]  /*2c30*/  IMAD.U32 R0, RZ, RZ, UR4 ;  /* 0x00000004ff007e24 */ /* 0x000fce000f8e00ff */
.L_x_48:
[----:B-1----:R1:W2:Y:S02]  /*2c40*/  SYNCS.PHASECHK.TRANS64.TRYWAIT P0, [R0+URZ], R3 ;  /* 0x00000003000075a7 */ /* 0x0022a400080011ff */
[----:B--2---:R-:W-:Y:S05]  /*2c50*/  @!P0 NANOSLEEP.SYNCS 0x989680 ;  /* 0x009896800000895d */ /* 0x004fea0003900000 */
[----:B------:R-:W2:Y:S02]  /*2c60*/  @!P0 SYNCS.PHASECHK.TRANS64 P0, [R0+URZ], R3 ;  /* 0x00000003000085a7 */ /* 0x000ea400080010ff */
[----:B--2---:R-:W-:Y:S05]  /*2c70*/  @P0 EXIT ;  /* 0x000000000000094d */ /* 0x004fea0003800000 */
[----:B------:R-:W-:Y:S05]  /*2c80*/  BRA `(.L_x_48) ;  /* 0xfffffffc00ec7947 */ /* 0x000fea000383ffff */
.L_x_22:
[----:B------:R-:W-:-:S04]  /*2c90*/  UISETP.NE.AND UP0, UPT, UR52, URZ, UPT ;  /* 0x000000ff3400728c */ /* 0x000fc8000bf05270 */
[----:B------:R-:W-:-:S09]  /*2ca0*/  UISETP.NE.OR UP0, UPT, UR17, 0x1, UP0 ;  /* 0x000000011100788c */ /* 0x000fd20008705670 */
[----:B------:R-:W-:Y:S05]  /*2cb0*/  BRA.U UP0, `(.L_x_49) ;  /* 0x0000000500487547 */ /* 0x000fea000b800000 */
[----:B------:R-:W-:Y:S01]  /*2cc0*/  ISETP.GE.U32.AND P2, PT, R0, 0x8, PT ;  /* 0x000000080000780c */ /* 0x000fe20003f46070 */
[----:B------:R-:W-:Y:S01]  /*2cd0*/  IMAD.MOV.U32 R12, RZ, RZ, 0x1 ;  /* 0x00000001ff0c7424 */ /* 0x000fe200078e00ff */
[----:B------:R-:W-:Y:S02]  /*2ce0*/  CS2R R10, SRZ ;  /* 0x00000000000a7805 */ /* 0x000fe4000001ff00 */
[----:B------:R-:W-:Y:S01]  /*2cf0*/  CS2R R8, SRZ ;  /* 0x0000000000087805 */ /* 0x000fe2000001ff00 */
[----:B------:R-:W-:Y:S01]  /*2d00*/  UMOV UR6, 0x400 ;  /* 0x0000040000067882 */ /* 0x000fe20000000000 */
[----:B------:R-:W-:Y:S01]  /*2d10*/  UMOV UR5, URZ ;  /* 0x000000ff00057c82 */ /* 0x000fe20008000000 */
[----:B------:R-:W-:-:S12]  /*2d20*/  ULEA UR6, UR52, UR6, 0x18 ;  /* 0x0000000634067291 */ /* 0x000fd8000f8ec0ff */
.L_x_53:
[----:B------:R-:W-:Y:S02]  /*2d30*/  LEA R2, R8, UR6, 0x3 ;  /* 0x0000000608027c11 */ /* 0x000fe4000f8e18ff */
[----:B------:R-:W-:-:S03]  /*2d40*/  SHF.L.U32 R5, R9, 0x1f, RZ ;  /* 0x0000001f09057819 */ /* 0x000fc600000006ff */
[----:B------:R-:W-:Y:S01]  /*2d50*/  VIADD R4, R2, 0xe0 ;  /* 0x000000e002047836 */ /* 0x000fe20000000000 */
[----:B------:R-:W2:Y:S02]  /*2d60*/  SYNCS.PHASECHK.TRANS64.TRYWAIT P0, [R2+URZ+0xd0], R5 ;  /* 0x0000d005020075a7 */ /* 0x000ea400080011ff */
[----:B--2---:R-:W-:Y:S05]  /*2d70*/  @!P0 BRA `(.L_x_50) ;  /* 0x0000008c00e08947 */ /* 0x004fea0003800000 */
.L_x_182:
[----:B------:R-:W-:Y:S01]  /*2d80*/  ULEA UR4, UR5, UR6, 0x3 ;  /* 0x0000000605047291 */ /* 0x000fe2000f8e18ff */
[----:B------:R-:W-:Y:S02]  /*2d90*/  PRMT R4, RZ, 0x654, R4 ;  /* 0x00000654ff047816 */ /* 0x000fe40000000004 */
[----:B--2---:R-:W-:Y:S01]  /*2da0*/  SHF.L.U32 R5, R12, 0x1f, RZ ;  /* 0x0000001f0c057819 */ /* 0x004fe200000006ff */
[----:B------:R-:W-:Y:S01]  /*2db0*/  UIADD3 UR7, UPT, UPT, UR4, 0x70, URZ ;  /* 0x0000007004077890 */ /* 0x000fe2000fffe0ff */
[----:B------:R2:W-:Y:S05]  /*2dc0*/  SYNCS.ARRIVE.TRANS64.RED.A1T0 RZ, [R4+URZ], RZ ;  /* 0x000000ff04ff79a7 */ /* 0x0005ea00081004ff */
[----:B------:R-:W-:Y:S01]  /*2dd0*/  IMAD.U32 R7, RZ, RZ, UR7 ;  /* 0x00000007ff077e24 */ /* 0x000fe2000f8e00ff */
[----:B------:R-:W3:Y:S04]  /*2de0*/  SYNCS.PHASECHK.TRANS64.TRYWAIT P0, [UR4+0x80], R5 ;  /* 0x00008005ff0075a7 */ /* 0x000ee80008001104 */
[----:B------:R-:W-:Y:S01]  /*2df0*/  PRMT R6, R0, 0x654, R7 ;  /* 0x0000065400067816 */ /* 0x000fe20000000007 */
[----:B--2---:R-:W-:Y:S01]  /*2e00*/  @!P2 IMAD.MOV.U32 R4, RZ, RZ, 0x10 ;  /* 0x00000010ff04a424 */ /* 0x004fe200078e00ff */
[----:B---3--:R-:W-:Y:S06]  /*2e10*/  @!P0 BRA `(.L_x_51) ;  /* 0x0000008c00cc8947 */ /* 0x008fec0003800000 */
.L_x_184:
[----:B------:R-:W-:Y:S01]  /*2e20*/  ULEA UR8, UR5, UR6, 0x4 ;  /* 0x0000000605087291 */ /* 0x000fe2000f8e20ff */
[----:B------:R-:W-:Y:S01]  /*2e30*/  SEL R3, R6, R3, !P2 ;  /* 0x0000000306037207 */ /* 0x000fe20005000000 */
[----:B------:R-:W-:Y:S01]  /*2e40*/  UIADD3 UR9, UPT, UPT, UR4, 0x70, URZ ;  /* 0x0000007004097890 */ /* 0x000fe2000fffe0ff */
[----:B--2---:R-:W-:Y:S01]  /*2e50*/  LEA R2, R11, UR6, 0x3 ;  /* 0x000000060b027c11 */ /* 0x004fe2000f8e18ff */
[----:B------:R-:W-:Y:S01]  /*2e60*/  UIADD3 UR8, UPT, UPT, UR8, 0x100, URZ ;  /* 0x0000010008087890 */ /* 0x000fe2000fffe0ff */
[----:B------:R-:W-:Y:S01]  /*2e70*/  SHF.L.U32 R5, R10, 0x1f, RZ ;  /* 0x0000001f0a057819 */ /* 0x000fe200000006ff */
[----:B------:R2:W-:Y:S01]  /*2e80*/  @!P2 SYNCS.ARRIVE.TRANS64.RED RZ, [R3+URZ], R4 ;  /* 0x0000000403ffa9a7 */ /* 0x0005e200080004ff */
[----:B------:R-:W-:Y:S01]  /*2e90*/  UIADD3 UR4, UPT, UPT, UR5, 0x1, URZ ;  /* 0x0000000105047890 */ /* 0x000fe2000fffe0ff */
[----:B------:R-:W-:-:S03]  /*2ea0*/  VIADD R8, R8, 0x1 ;  /* 0x0000000108087836 */ /* 0x000fc60000000000 */
[----:B------:R-:W-:Y:S02]  /*2eb0*/  UISETP.NE.AND UP0, UPT, UR4, 0x2, UPT ;  /* 0x000000020400788c */ /* 0x000fe4000bf05270 */
[----:B------:R-:W-:Y:S06]  /*2ec0*/  UGETNEXTWORKID.BROADCAST [UR8], [UR9] ;  /* 0x00000000080073ca */ /* 0x000fec0008000100 */
[----:B------:R-:W-:Y:S01]  /*2ed0*/  USEL UR7, URZ, 0x1, UP0 ;  /* 0x00000001ff077887 */ /* 0x000fe20008000000 */
[----:B------:R-:W-:Y:S01]  /*2ee0*/  ISETP.NE.AND P0, PT, R8, 0x2, PT ;  /* 0x000000020800780c */ /* 0x000fe20003f05270 */
[----:B------:R-:W-:Y:S01]  /*2ef0*/  USEL UR5, UR4, URZ, UP0 ;  /* 0x000000ff04057287 */ /* 0x000fe20008000000 */
[----:B------:R-:W3:Y:S03]  /*2f00*/  SYNCS.PHASECHK.TRANS64.TRYWAIT P1, [R2+URZ+0x70], R5 ;  /* 0x00007005020075a7 */ /* 0x000ee600080211ff */
[----:B------:R-:W-:Y:S01]  /*2f10*/  LOP3.LUT R12, R12, UR7, RZ, 0x3c, !PT ;  /* 0x000000070c0c7c12 */ /* 0x000fe2000f8e3cff */
[----:B--23--:R-:W-:Y:S07]  /*2f20*/  @!P1 BRA `(.L_x_52) ;  /* 0x0000008c00a09947 */ /* 0x00cfee0003800000 */
.L_x_185:
[C---:B------:R-:W-:Y:S01]  /*2f30*/  LEA R4, R11.reuse, UR6, 0x4 ;  /* 0x000000060b047c11 */ /* 0x040fe2000f8e20ff */
[----:B--2---:R-:W-:Y:S01]  /*2f40*/  VIADD R2, R2, 0x80 ;  /* 0x0000008002027836 */ /* 0x004fe20000000000 */
[----:B------:R-:W-:Y:S01]  /*2f50*/  SEL R8, R8, RZ, P0 ;  /* 0x000000ff08087207 */ /* 0x000fe20000000000 */
[----:B------:R-:W-:-:S03]  /*2f60*/  VIADD R11, R11, 0x1 ;  /* 0x000000010b0b7836 */ /* 0x000fc60000000000 */
[----:B------:R-:W2:Y:S01]  /*2f70*/  LDS.128 R4, [R4+0x100] ;  /* 0x0001000004047984 */ /* 0x000ea20000000c00 */
[----:B------:R-:W-:Y:S02]  /*2f80*/  PRMT R2, RZ, 0x654, R2 ;  /* 0x00000654ff027816 */ /* 0x000fe40000000002 */
[C---:B------:R-:W-:Y:S01]  /*2f90*/  ISETP.NE.AND P1, PT, R11.reuse, 0x2, PT ;  /* 0x000000020b00780c */ /* 0x040fe20003f25270 */
[----:B------:R-:W-:Y:S01]  /*2fa0*/  @!PT LDS RZ, [RZ] ;  /* 0x00000000fffff984 */ /* 0x000fe20000000800 */
[----:B------:R-:W-:Y:S01]  /*2fb0*/  @!PT LDS RZ, [RZ] ;  /* 0x00000000fffff984 */ /* 0x000fe20000000800 */
[----:B------:R-:W-:Y:S01]  /*2fc0*/  @!PT LDS RZ, [RZ] ;  /* 0x00000000fffff984 */ /* 0x000fe20000000800 */
[----:B------:R-:W-:Y:S01]  /*2fd0*/  @!PT LDS RZ, [RZ] ;  /* 0x00000000fffff984 */ /* 0x000fe20000000800 */
[----:B------:R3:W-:Y:S06]  /*2fe0*/  MEMBAR.ALL.CTA ;  /* 0x0000000000007992 */ /* 0x0007ec0000008000 */
[----:B---3--:R-:W3:Y:S01]  /*2ff0*/  FENCE.VIEW.ASYNC.S ;  /* 0x00000000000073c6 */ /* 0x008ee20000000000 */
[----:B------:R-:W-:Y:S01]  /*3000*/  SEL R11, R11, RZ, P1 ;  /* 0x000000ff0b0b7207 */ /* 0x000fe20000800000 */
[----:B---3--:R3:W-:Y:S01]  /*3010*/  SYNCS.ARRIVE.TRANS64.RED.A1T0 RZ, [R2+URZ], RZ ;  /* 0x000000ff02ff79a7 */ /* 0x0087e200081004ff */
[----:B--2---:R-:W-:-:S02]  /*3020*/  LOP3.LUT P3, RZ, R6, 0x1, RZ, 0xc0, !PT ;  /* 0x0000000106ff7812 */ /* 0x004fc4000786c0ff */
[----:B------:R-:W-:-:S04]  /*3030*/  SEL R5, RZ, 0x1, P1 ;  /* 0x00000001ff057807 */ /* 0x000fc80000800000 */
[----:B------:R-:W-:Y:S02]  /*3040*/  LOP3.LUT R10, R10, R5, RZ, 0x3c, !PT ;  /* 0x000000050a0a7212 */ /* 0x000fe400078e3cff */
[----:B---3--:R-:W-:-:S04]  /*3050*/  SEL R2, RZ, 0x1, P0 ;  /* 0x00000001ff027807 */ /* 0x008fc80000000000 */
[----:B------:R-:W-:Y:S01]  /*3060*/  LOP3.LUT R9, R9, R2, RZ, 0x3c, !PT ;  /* 0x0000000209097212 */ /* 0x000fe200078e3cff */
[----:B------:R-:W-:Y:S06]  /*3070*/  @P3 BRA `(.L_x_53) ;  /* 0xfffffffc002c3947 */ /* 0x000fec000383ffff */
[----:B------:R-:W-:Y:S01]  /*3080*/  ULEA UR4, UR5, UR6, 0x3 ;  /* 0x0000000605047291 */ /* 0x000fe2000f8e18ff */
[----:B------:R-:W-:-:S08]  /*3090*/  SHF.L.U32 R3, R12, 0x1f, RZ ;  /* 0x0000001f0c037819 */ /* 0x000fd000000006ff */
[----:B------:R-:W2:Y:S02]  /*30a0*/  SYNCS.PHASECHK.TRANS64 P0, [UR4+0x80], R3 ;  /* 0x00008003ff0075a7 */ /* 0x000ea40008001004 */
[----:B--2---:R-:W-:Y:S05]  /*30b0*/  @P0 BRA `(.L_x_54) ;  /* 0x0000000000080947 */ /* 0x004fea0003800000 */
[----:B------:R-:W2:Y:S02]  /*30c0*/  SYNCS.PHASECHK.TRANS64.TRYWAIT P0, [UR4+0x80], R3 ;  /* 0x00008003ff0075a7 */ /* 0x000ea40008001104 */
[----:B--2---:R-:W-:Y:S05]  /*30d0*/  @!P0 BRA `(.L_x_55) ;  /* 0x0000008c00488947 */ /* 0x004fea0003800000 */
.L_x_54:
[----:B------:R-:W-:-:S04]  /*30e0*/  UIADD3 UR7, UPT, UPT, UR5, 0x1, URZ ;  /* 0x0000000105077890 */ /* 0x000fc8000fffe0ff */
[----:B------:R-:W-:-:S04]  /*30f0*/  UISETP.NE.AND UP0, UPT, UR7, 0x2, UPT ;  /* 0x000000020700788c */ /* 0x000fc8000bf05270 */
[----:B------:R-:W-:Y:S02]  /*3100*/  USEL UR8, URZ, 0x1, UP0 ;  /* 0x00000001ff087887 */ /* 0x000fe40008000000 */
[----:B------:R-:W-:-:S04]  /*3110*/  USEL UR7, UR7, URZ, UP0 ;  /* 0x000000ff07077287 */ /* 0x000fc80008000000 */
[----:B------:R-:W-:Y:S01]  /*3120*/  ULEA UR7, UR7, UR6, 0x3 ;  /* 0x0000000607077291 */ /* 0x000fe2000f8e18ff */
[----:B--2---:R-:W-:-:S04]  /*3130*/  LOP3.LUT R3, R12, UR8, RZ, 0x3c, !PT ;  /* 0x000000080c037c12 */ /* 0x004fc8000f8e3cff */
[----:B------:R-:W-:-:S04]  /*3140*/  SHF.L.U32 R0, R3, 0x1f, RZ ;  /* 0x0000001f03007819 */ /* 0x000fc800000006ff */
[----:B------:R-:W2:Y:S02]  /*3150*/  SYNCS.PHASECHK.TRANS64 P0, [UR7+0x80], R0 ;  /* 0x00008000ff0075a7 */ /* 0x000ea40008001007 */
[----:B-12---:R-:W-:Y:S05]  /*3160*/  @P0 EXIT ;  /* 0x000000000000094d */ /* 0x006fea0003800000 */
[----:B------:R-:W-:Y:S02]  /*3170*/  SHF.L.U32 R3, R3, 0x1f, RZ ;  /* 0x0000001f03037819 */ /* 0x000fe400000006ff */
[----:B------:R-:W-:-:S07]  /*3180*/  MOV R0, UR7 ;  /* 0x0000000700007c02 */ /* 0x000fce0008000f00 */
.L_x_56:
[----:B-1----:R1:W2:Y:S02]  /*3190*/  SYNCS.PHASECHK.TRANS64.TRYWAIT P0, [R0+URZ+0x80], R3 ;  /* 0x00008003000075a7 */ /* 0x0022a400080011ff */
[----:B--2---:R-:W-:Y:S05]  /*31a0*/  @!P0 NANOSLEEP.SYNCS 0x989680 ;  /* 0x009896800000895d */ /* 0x004fea0003900000 */
[----:B------:R-:W2:Y:S02]  /*31b0*/  @!P0 SYNCS.PHASECHK.TRANS64 P0, [R0+URZ+0x80], R3 ;  /* 0x00008003000085a7 */ /* 0x000ea400080010ff */
[----:B--2---:R-:W-:Y:S05]  /*31c0*/  @P0 EXIT ;  /* 0x000000000000094d */ /* 0x004fea0003800000 */
[----:B------:R-:W-:Y:S05]  /*31d0*/  BRA `(.L_x_56) ;  /* 0xfffffffc00ec7947 */ /* 0x000fea000383ffff */
.L_x_49:
[----:B------:R-:W-:Y:S05]  /*31e0*/  BRA.U UP6, `(.L_x_57) ;  /* 0x0000001106447547 */ /* 0x000fea000b800000 */
[----:B------:R-:W-:Y:S01]  /*31f0*/  UMOV UR4, 0x40 ;  /* 0x0000004000047882 */ /* 0x000fe20000000000 */
[----:B------:R-:W-:Y:S01]  /*3200*/  NOP ;  /* 0x0000000000007918 */ /* 0x000fe20000000000 */
[----:B------:R-:W-:Y:S01]  /*3210*/  ULEA UR5, UR52, UR4, 0x18 ;  /* 0x0000000434057291 */ /* 0x000fe2000f8ec0ff */
[----:B------:R-:W-:Y:S02]  /*3220*/  UMOV UR6, 0x400 ;  /* 0x0000040000067882 */ /* 0x000fe40000000000 */
[----:B------:R-:W-:-:S06]  /*3230*/  ULEA UR6, UR52, UR6, 0x18 ;  /* 0x0000000634067291 */ /* 0x000fcc000f8ec0ff */
[----:B------:R-:W2:Y:S02]  /*3240*/  LDS.U8 R0, [UR5+0x1c] ;  /* 0x00001c05ff007984 */ /* 0x000ea40008000000 */
[----:B--2---:R-:W-:-:S13]  /*3250*/  ISETP.NE.AND P0, PT, R0, RZ, PT ;  /* 0x000000ff0000720c */ /* 0x004fda0003f05270 */
[----:B------:R-:W-:Y:S05]  /*3260*/  @P0 BRA `(.L_x_58) ;  /* 0x0000000000580947 */ /* 0x000fea0003800000 */
[----:B------:R-:W-:-:S13]  /*3270*/  ELECT P0, URZ, PT ;  /* 0x0000000000ff782f */ /* 0x000fda0003800000 */
[----:B------:R-:W-:Y:S05]  /*3280*/  @!P0 BRA `(.L_x_59) ;  /* 0x0000000000608947 */ /* 0x000fea0003800000 */
[----:B------:R-:W-:Y:S01]  /*3290*/  UMOV UR4, 0x10 ;  /* 0x0000001000047882 */ /* 0x000fe20000000000 */
[----:B------:R-:W-:Y:S01]  /*32a0*/  HFMA2 R0, -RZ, RZ, 0, 5.9604644775390625e-08 ;  /* 0x00000001ff007431 */ /* 0x000fe200000001ff */
[----:B------:R-:W-:-:S03]  /*32b0*/  MOV R3, 0xffff ;  /* 0x0000ffff00037802 */ /* 0x000fc60000000f00 */
[----:B------:R-:W-:Y:S04]  /*32c0*/  DEPBAR.LE SB2, 0x36 ;  /* 0x0000ad800000791a */ /* 0x000fe80000000000 */
[----:B------:R-:W2:Y:S02]  /*32d0*/  UTCATOMSWS.FIND_AND_SET.ALIGN UP0, UR4, UR4 ;  /* 0x00000004000475e3 */ /* 0x000ea40008000800 */
[----:B--2---:R-:W-:Y:S01]  /*32e0*/  MOV R4, UR4 ;  /* 0x0000000400047c02 */ /* 0x004fe20008000f00 */
[----:B------:R-:W-:Y:S06]  /*32f0*/  BRA.U UP0, `(.L_x_60) ;  /* 0x0000000100187547 */ /* 0x000fec000b800000 */
.L_x_61:
[----:B------:R-:W-:Y:S05]  /*3300*/  NANOSLEEP 0x64 ;  /* 0x000000640000795d */ /* 0x000fea0003800000 */
[----:B------:R-:W-:-:S05]  /*3310*/  UMOV UR4, 0x10 ;  /* 0x0000001000047882 */ /* 0x000fca0000000000 */
[----:B------:R-:W-:Y:S04]  /*3320*/  DEPBAR.LE SB2, 0x36 ;  /* 0x0000ad800000791a */ /* 0x000fe80000000000 */
[----:B------:R-:W2:Y:S02]  /*3330*/  UTCATOMSWS.FIND_AND_SET.ALIGN UP0, UR4, UR4 ;  /* 0x00000004000475e3 */ /* 0x000ea40008000800 */
[----:B--2---:R-:W-:Y:S01]  /*3340*/  MOV R4, UR4 ;  /* 0x0000000400047c02 */ /* 0x004fe20008000f00 */
[----:B------:R-:W-:Y:S05]  /*3350*/  BRA.U !UP0, `(.L_x_61) ;  /* 0xfffffffd08e87547 */ /* 0x000fea000b83ffff */
.L_x_60:
[-C--:B------:R-:W-:Y:S02]  /*3360*/  SHF.L.U32 R3, R3, R4.reuse, RZ ;  /* 0x0000000403037219 */ /* 0x080fe400000006ff */
[----:B------:R-:W-:Y:S01]  /*3370*/  SHF.L.U32 R0, R0, R4, RZ ;  /* 0x0000000400007219 */ /* 0x000fe200000006ff */
[----:B------:R-:W-:Y:S02]  /*3380*/  IMAD.SHL.U32 R4, R4, 0x20, RZ ;  /* 0x0000002004047824 */ /* 0x000fe400078e00ff */
[----:B------:R2:W-:Y:S04]  /*3390*/  ATOMS.OR RZ, [UR5+0x14], R3 ;  /* 0x00001403ffff798c */ /* 0x0005e8000b000005 */
[----:B------:R2:W-:Y:S04]  /*33a0*/  ATOMS.OR RZ, [UR5+0x18], R0 ;  /* 0x00001800ffff798c */ /* 0x0005e8000b000005 */
[----:B------:R2:W-:Y:S01]  /*33b0*/  STS [UR6+0x120], R4 ;  /* 0x00012004ff007988 */ /* 0x0005e20008000806 */
[----:B------:R-:W-:Y:S05]  /*33c0*/  BRA `(.L_x_59) ;  /* 0x0000000000107947 */ /* 0x000fea0003800000 */
.L_x_58:
[----:B------:R-:W-:Y:S02]  /*33d0*/  MOV R0, 0xffffffff ;  /* 0xffffffff00007802 */ /* 0x000fe40000000f00 */
[----:B------:R-:W-:-:S03]  /*33e0*/  MOV R4, 0x3410 ;  /* 0x0000341000047802 */ /* 0x000fc60000000f00 */
[----:B------:R2:W-:Y:S04]  /*33f0*/  STS [UR6+0x120], R0 ;  /* 0x00012000ff007988 */ /* 0x0005e80008000806 */
[----:B-12--5:R-:W-:Y:S05]  /*3400*/  CALL.REL.NOINC `($__internal_1_$__cuda_sm10x_tcgen05_guardrail_trap_phase_invalid_during_alloc) ;  /* 0x0000009400447944 */ /* 0x026fea0003c00000 */
.L_x_59:
[----:B------:R-:W-:Y:S05]  /*3410*/  WARPSYNC.ALL ;  /* 0x0000000000007948 */ /* 0x000fea0003800000 */
[----:B------:R-:W3:Y:S01]  /*3420*/  S2UR UR4, SR_CgaCtaId ;  /* 0x00000000000479c3 */ /* 0x000ee20000008800 */
[----:B------:R-:W-:Y:S01]  /*3430*/  UMOV UR41, 0x400 ;  /* 0x0000040000297882 */ /* 0x000fe20000000000 */
[----:B------:R-:W-:-:S06]  /*3440*/  NOP ;  /* 0x0000000000007918 */ /* 0x000fcc0000000000 */
[----:B------:R-:W-:Y:S06]  /*3450*/  BAR.ARV 0x6, 0xa0 ;  /* 0x0182800000007b1d */ /* 0x000fec0000002000 */
[----:B------:R-:W4:Y:S01]  /*3460*/  LDCU UR6, c[0x0][0x38c] ;  /* 0x00007180ff0677ac */ /* 0x000f220008000800 */
[----:B------:R-:W-:Y:S01]  /*3470*/  LOP3.LUT R2, R2, 0xffff, RZ, 0xc0, !PT ;  /* 0x0000ffff02027812 */ /* 0x000fe200078ec0ff */
[----:B------:R-:W-:Y:S01]  /*3480*/  IMAD.MOV.U32 R11, RZ, RZ, 0x1 ;  /* 0x00000001ff0b7424 */ /* 0x000fe200078e00ff */
[----:B------:R-:W-:Y:S01]  /*3490*/  CS2R R8, SRZ ;  /* 0x0000000000087805 */ /* 0x000fe2000001ff00 */
[----:B------:R-:W1:Y:S01]  /*34a0*/  LDCU UR7, c[0x0][0x38c] ;  /* 0x00007180ff0777ac */ /* 0x000e620008000800 */
[----:B------:R-:W-:Y:S01]  /*34b0*/  R2UR UR42, R2 ;  /* 0x00000000022a72ca */ /* 0x000fe200000e0000 */
[----:B------:R-:W-:Y:S01]  /*34c0*/  IMAD.MOV.U32 R10, RZ, RZ, RZ ;  /* 0x000000ffff0a7224 */ /* 0x000fe200078e00ff */
[----:B------:R-:W-:Y:S01]  /*34d0*/  UMOV UR45, URZ ;  /* 0x000000ff002d7c82 */ /* 0x000fe20008000000 */
[----:B------:R-:W-:Y:S01]  /*34e0*/  UMOV UR39, URZ ;  /* 0x000000ff00277c82 */ /* 0x000fe20008000000 */
[----:B---3--:R-:W-:Y:S01]  /*34f0*/  ULEA UR41, UR4, UR41, 0x18 ;  /* 0x0000002904297291 */ /* 0x008fe2000f8ec0ff */
[----:B------:R-:W-:Y:S01]  /*3500*/  UMOV UR62, 0x0 ;  /* 0x00000000003e7882 */ /* 0x000fe20000000000 */
[----:B------:R-:W-:-:S02]  /*3510*/  UMOV UR63, 0x4400910 ;  /* 0x04400910003f7882 */ /* 0x000fc40000000000 */
[----:B------:R-:W-:Y:S02]  /*3520*/  UIADD3 UR5, UPT, UPT, UR41, 0x8800, URZ ;  /* 0x0000880029057890 */ /* 0x000fe4000fffe0ff */
[----:B------:R-:W-:Y:S02]  /*3530*/  UIADD3 UR4, UPT, UPT, UR41, 0x10800, URZ ;  /* 0x0001080029047890 */ /* 0x000fe4000fffe0ff */
[----:B----4-:R-:W-:Y:S01]  /*3540*/  UIADD3 UR6, UPT, UPT, UR6, 0x3f, URZ ;  /* 0x0000003f06067890 */ /* 0x010fe2000fffe0ff */
[----:B--2---:R-:W2:Y:S01]  /*3550*/  LDS R0, [UR41+0x120] ;  /* 0x00012029ff007984 */ /* 0x004ea20008000800 */
[----:B------:R-:W-:Y:S02]  /*3560*/  USHF.R.U32.HI UR5, URZ, 0x4, UR5 ;  /* 0x00000004ff057899 */ /* 0x000fe40008011605 */
[----:B------:R-:W-:Y:S02]  /*3570*/  USHF.R.S32.HI UR47, URZ, 0x1f, UR6 ;  /* 0x0000001fff2f7899 */ /* 0x000fe40008011406 */
[----:B------:R-:W-:-:S02]  /*3580*/  USHF.R.U32.HI UR4, URZ, 0x4, UR4 ;  /* 0x00000004ff047899 */ /* 0x000fc40008011604 */
[----:B------:R-:W-:Y:S02]  /*3590*/  ULEA.HI UR47, UR47, UR6, URZ, 0x6 ;  /* 0x000000062f2f7291 */ /* 0x000fe4000f8f30ff */
[----:B------:R-:W-:Y:S02]  /*35a0*/  ULOP3.LUT UR5, UR5, 0x3fff, URZ, 0xc0, !UPT ;  /* 0x00003fff05057892 */ /* 0x000fe4000f8ec0ff */
[----:B------:R-:W-:Y:S02]  /*35b0*/  USHF.R.S32.HI UR47, URZ, 0x6, UR47 ;  /* 0x00000006ff2f7899 */ /* 0x000fe4000801142f */
[----:B------:R-:W-:Y:S02]  /*35c0*/  ULOP3.LUT UR4, UR4, 0x3fff, URZ, 0xc0, !UPT ;  /* 0x00003fff04047892 */ /* 0x000fe4000f8ec0ff */
[----:B------:R-:W-:Y:S01]  /*35d0*/  UISETP.LT.AND UP0, UPT, UR47, 0x1, UPT ;  /* 0x000000012f00788c */ /* 0x000fe2000bf01270 */
[----:B------:R-:W-:Y:S01]  /*35e0*/  UMOV UR60, 0x0 ;  /* 0x00000000003c7882 */ /* 0x000fe20000000000 */
[----:B------:R-:W-:-:S02]  /*35f0*/  UMOV UR61, 0x4400910 ;  /* 0x04400910003d7882 */ /* 0x000fc40000000000 */
[----:B------:R-:W-:Y:S01]  /*3600*/  USEL UR64, UR47, 0x1, !UP0 ;  /* 0x000000012f407887 */ /* 0x000fe2000c000000 */
[----:B------:R-:W-:Y:S01]  /*3610*/  UMOV UR58, 0x0 ;  /* 0x00000000003a7882 */ /* 0x000fe20000000000 */
[----:B------:R-:W-:Y:S01]  /*3620*/  UMOV UR59, 0x4400910 ;  /* 0x04400910003b7882 */ /* 0x000fe20000000000 */
[----:B------:R-:W-:Y:S01]  /*3630*/  UMOV UR56, 0x0 ;  /* 0x0000000000387882 */ /* 0x000fe20000000000 */
[----:B------:R-:W-:Y:S01]  /*3640*/  UMOV UR57, 0x4400910 ;  /* 0x0440091000397882 */ /* 0x000fe20000000000 */
[----:B------:R-:W-:Y:S01]  /*3650*/  UMOV UR54, 0x0 ;  /* 0x0000000000367882 */ /* 0x000fe20000000000 */
[----:B------:R-:W-:Y:S01]  /*3660*/  UMOV UR55, 0x4400910 ;  /* 0x0440091000377882 */ /* 0x000fe20000000000 */
[----:B------:R-:W-:Y:S01]  /*3670*/  UMOV UR52, 0x0 ;  /* 0x0000000000347882 */ /* 0x000fe20000000000 */
[----:B------:R-:W-:Y:S01]  /*3680*/  UMOV UR53, 0x4400910 ;  /* 0x0440091000357882 */ /* 0x000fe20000000000 */
[----:B------:R-:W-:Y:S02]  /*3690*/  ULOP3.LUT UR43, UR5, 0x10000, URZ, 0xfc, !UPT ;  /* 0x00010000052b7892 */ /* 0x000fe4000f8efcff */
[----:B------:R-:W-:-:S02]  /*36a0*/  ULOP3.LUT UR44, UR4, 0x10000, URZ, 0xfc, !UPT ;  /* 0x00010000042c7892 */ /* 0x000fc4000f8efcff */
[----:B------:R-:W-:Y:S02]  /*36b0*/  UIADD3 UR64, UPT, UPT, -UR64, URZ, URZ ;  /* 0x000000ff40407290 */ /* 0x000fe4000fffe1ff */
[----:B-1----:R-:W-:Y:S01]  /*36c0*/  UISETP.GE.AND UP4, UPT, UR7, 0x1, UPT ;  /* 0x000000010700788c */ /* 0x002fe2000bf86270 */
[----:B------:R-:W-:Y:S01]  /*36d0*/  UMOV UR50, 0x0 ;  /* 0x0000000000327882 */ /* 0x000fe20000000000 */
[----:B------:R-:W-:Y:S01]  /*36e0*/  UMOV UR51, 0x4400910 ;  /* 0x0440091000337882 */ /* 0x000fe20000000000 */
[----:B------:R-:W-:Y:S01]  /*36f0*/  UMOV UR48, 0x0 ;  /* 0x0000000000307882 */ /* 0x000fe20000000000 */
[----:B--2---:R-:W-:Y:S01]  /*3700*/  R2UR UR65, R0 ;  /* 0x00000000004172ca */ /* 0x004fe200000e0000 */
[----:B------:R-:W-:-:S14]  /*3710*/  UMOV UR49, 0x4400910 ;  /* 0x0440091000317882 */ /* 0x000fdc0000000000 */
.L_x_68:
[----:B------:R-:W-:Y:S02]  /*3720*/  LEA R0, R10, UR41, 0x3 ;  /* 0x000000290a007c11 */ /* 0x000fe4000f8e18ff */
[----:B------:R-:W-:Y:S02]  /*3730*/  SHF.L.U32 R5, R9, 0x1f, RZ ;  /* 0x0000001f09057819 */ /* 0x000fe400000006ff */
[----:B------:R-:W-:Y:S01]  /*3740*/  PLOP3.LUT P0, PT, PT, PT, UP4, 0x80, 0x8 ;  /* 0x000000000008781c */ /* 0x000fe20003f0f048 */
[----:B------:R-:W-:Y:S01]  /*3750*/  VIADD R3, R0, 0x80 ;  /* 0x0000008000037836 */ /* 0x000fe20000000000 */
[----:B-1----:R-:W1:Y:S02]  /*3760*/  SYNCS.PHASECHK.TRANS64.TRYWAIT P1, [R0+URZ+0x70], R5 ;  /* 0x00007005000075a7 */ /* 0x002e6400080211ff */
[----:B-1-3--:R-:W-:Y:S09]  /*3770*/  @!P1 BRA `(.L_x_62) ;  /* 0x0000008400b89947 */ /* 0x00aff20003800000 */
.L_x_187:
[----:B------:R-:W-:Y:S01]  /*3780*/  LEA R4, R10, UR41, 0x4 ;  /* 0x000000290a047c11 */ /* 0x000fe2000f8e20ff */
[----:B------:R-:W-:Y:S01]  /*3790*/  @UP4 ULEA UR4, UR39, UR41, 0x3 ;  /* 0x0000002927044291 */ /* 0x000fe2000f8e18ff */
[----:B------:R-:W-:Y:S01]  /*37a0*/  PLOP3.LUT P2, PT, PT, PT, PT, 0x80, 0x8 ;  /* 0x000000000008781c */ /* 0x000fe20003f4f070 */
[----:B------:R-:W-:Y:S01]  /*37b0*/  ULEA UR46, UR45, UR41, 0x3 ;  /* 0x000000292d2e7291 */ /* 0x000fe2000f8e18ff */
[----:B------:R-:W-:Y:S02]  /*37c0*/  PRMT R3, RZ, 0x654, R3 ;  /* 0x00000654ff037816 */ /* 0x000fe40000000003 */
[----:B-1----:R-:W1:Y:S01]  /*37d0*/  LDS.128 R4, [R4+0x100] ;  /* 0x0001000004047984 */ /* 0x002e620000000c00 */
[----:B------:R-:W-:Y:S02]  /*37e0*/  @P0 SHF.L.U32 R2, R8, 0x1f, RZ ;  /* 0x0000001f08020819 */ /* 0x000fe400000006ff */
[----:B------:R-:W-:Y:S01]  /*37f0*/  SHF.L.U32 R0, R11, 0x1f, RZ ;  /* 0x0000001f0b007819 */ /* 0x000fe200000006ff */
[----:B------:R-:W-:Y:S01]  /*3800*/  @!PT LDS RZ, [RZ] ;  /* 0x00000000fffff984 */ /* 0x000fe20000000800 */
[----:B------:R-:W-:Y:S01]  /*3810*/  @!PT LDS RZ, [RZ] ;  /* 0x00000000fffff984 */ /* 0x000fe20000000800 */
[----:B------:R-:W-:Y:S01]  /*3820*/  @!PT LDS RZ, [RZ] ;  /* 0x00000000fffff984 */ /* 0x000fe20000000800 */
[----:B------:R-:W-:Y:S01]  /*3830*/  @!PT LDS RZ, [RZ] ;  /* 0x00000000fffff984 */ /* 0x000fe20000000800 */
[----:B------:R2:W-:Y:S06]  /*3840*/  MEMBAR.ALL.CTA ;  /* 0x0000000000007992 */ /* 0x0005ec0000008000 */
[----:B--2---:R-:W2:Y:S02]  /*3850*/  FENCE.VIEW.ASYNC.S ;  /* 0x00000000000073c6 */ /* 0x004ea40000000000 */
[----:B--2---:R2:W-:Y:S01]  /*3860*/  SYNCS.ARRIVE.TRANS64.RED.A1T0 RZ, [R3+URZ], RZ ;  /* 0x000000ff03ff79a7 */ /* 0x0045e200081004ff */
[----:B------:R2:W3:Y:S01]  /*3870*/  @P0 SYNCS.PHASECHK.TRANS64.TRYWAIT P2, [UR4], R2 ;  /* 0x00000002ff0005a7 */ /* 0x0004e20008041104 */
[----:B------:R-:W-:Y:S01]  /*3880*/  ULEA.HI UR4, UR45, UR45, URZ, 0x1 ;  /* 0x0000002d2d047291 */ /* 0x000fe2000f8f08ff */
[----:B-1----:R-:W-:-:S03]  /*3890*/  LOP3.LUT P1, RZ, R6, 0x1, RZ, 0xc0, !PT ;  /* 0x0000000106ff7812 */ /* 0x002fc6000782c0ff */
[----:B------:R-:W-:Y:S02]  /*38a0*/  USHF.L.U32 UR5, UR4, 0x7, URZ ;  /* 0x0000000704057899 */ /* 0x000fe400080006ff */
[----:B------:R-:W-:Y:S02]  /*38b0*/  ULOP3.LUT UR36, UR4, 0xffe, URZ, 0xc0, !UPT ;  /* 0x00000ffe04247892 */ /* 0x000fe4000f8ec0ff */
[----:B------:R-:W-:Y:S02]  /*38c0*/  ULOP3.LUT UR4, UR5, 0xffffff00, URZ, 0xc0, !UPT ;  /* 0xffffff0005047892 */ /* 0x000fe4000f8ec0ff */
[----:B------:R-:W-:Y:S02]  /*38d0*/  UIADD3 UR36, UPT, UPT, -UR36, UR45, URZ ;  /* 0x0000002d24247290 */ /* 0x000fe4000fffe1ff */
[----:B------:R-:W-:Y:S01]  /*38e0*/  UIADD3 UR4, UPT, UPT, UR65, UR4, URZ ;  /* 0x0000000441047290 */ /* 0x000fe2000fffe0ff */
[----:B------:R-:W1:Y:S03]  /*38f0*/  SYNCS.PHASECHK.TRANS64.TRYWAIT P0, [UR46+0xb0], R0 ;  /* 0x0000b000ff0075a7 */ /* 0x000e66000800112e */
[----:B------:R-:W-:Y:S01]  /*3900*/  ULEA UR36, UR36, UR4, 0x14 ;  /* 0x0000000424247291 */ /* 0x000fe2000f8ea0ff */
[----:B-123--:R-:W-:Y:S11]  /*3910*/  @!P0 BRA `(.L_x_63) ;  /* 0x0000008400648947 */ /* 0x00eff60003800000 */
.L_x_189:
[----:B------:R-:W-:Y:S01]  /*3920*/  IADD3 R10, PT, PT, R10, 0x1, RZ ;  /* 0x000000010a0a7810 */ /* 0x000fe20007ffe0ff */
[----:B------:R-:W-:Y:S06]  /*3930*/  BRA.U !UP4, `(.L_x_64) ;  /* 0x000000050c107547 */ /* 0x000fec000b800000 */
[----:B------:R-:W-:Y:S01]  /*3940*/  UPLOP3.LUT UP2, UPT, UPT, UPT, UPT, 0x40, 0x4 ;  /* 0x000000000004789c */ /* 0x000fe20003f4e870 */
[----:B------:R-:W-:Y:S01]  /*3950*/  UMOV UR38, UR64 ;  /* 0x0000004000267c82 */ /* 0x000fe20008000000 */
[----:B------:R-:W-:Y:S01]  /*3960*/  UMOV UR37, UR47 ;  /* 0x0000002f00257c82 */ /* 0x000fe20008000000 */
[----:B------:R-:W-:-:S08]  /*3970*/  UMOV UR5, UR39 ;  /* 0x0000002700057c82 */ /* 0x000fd00008000000 */
.L_x_67:
[----:B------:R-:W-:Y:S02]  /*3980*/  UIADD3 UR38, UPT, UPT, UR38, 0x1, URZ ;  /* 0x0000000126267890 */ /* 0x000fe4000fffe0ff */
[----:B------:R-:W-:Y:S02]  /*3990*/  ULEA UR7, UR5, UR41, 0x3 ;  /* 0x0000002905077291 */ /* 0x000fe4000f8e18ff */
[----:B------:R-:W-:Y:S01]  /*39a0*/  UISETP.NE.AND UP3, UPT, UR38, URZ, UPT ;  /* 0x000000ff2600728c */ /* 0x000fe2000bf65270 */
[----:B--23--:R-:W-:Y:S10]  /*39b0*/  @P2 BRA `(.L_x_65) ;  /* 0x00000000000c2947 */ /* 0x00cff40003800000 */
[----:B-1----:R-:W-:Y:S04]  /*39c0*/  SHF.L.U32 R3, R8, 0x1f, RZ ;  /* 0x0000001f08037819 */ /* 0x002fe800000006ff */
[----:B------:R-:W1:Y:S02]  /*39d0*/  SYNCS.PHASECHK.TRANS64.TRYWAIT P0, [UR7], R3 ;  /* 0x00000003ff0075a7 */ /* 0x000e640008001107 */
[----:B-1----:R-:W-:Y:S05]  /*39e0*/  @!P0 BRA `(.L_x_66) ;  /* 0x0000008400488947 */ /* 0x002fea0003800000 */
.L_x_65:
[----:B------:R-:W-:Y:S01]  /*39f0*/  UISETP.NE.AND UP0, UPT, UR37, 0x1, UPT ;  /* 0x000000012500788c */ /* 0x000fe2000bf05270 */
[----:B------:R-:W-:Y:S01]  /*3a00*/  PLOP3.LUT P2, PT, PT, PT, PT, 0x80, 0x8 ;  /* 0x000000000008781c */ /* 0x000fe20003f4f070 */
[----:B------:R-:W-:Y:S02]  /*3a10*/  UIADD3 UR4, UPT, UPT, UR5, 0x1, URZ ;  /* 0x0000000105047890 */ /* 0x000fe4000fffe0ff */
[----:B------:R-:W-:Y:S02]  /*3a20*/  UIADD3 UR40, UPT, UPT, UR7, 0x10, URZ ;  /* 0x0000001007287890 */ /* 0x000fe4000fffe0ff */
[----:B------:R-:W-:Y:S01]  /*3a30*/  UISETP.NE.AND UP1, UPT, UR4, 0x2, UPT ;  /* 0x000000020400788c */ /* 0x000fe2000bf25270 */
[----:B------:R-:W-:Y:S01]  /*3a40*/  PLOP3.LUT P0, PT, PT, PT, UP0, 0x80, 0x8 ;  /* 0x000000000008781c */ /* 0x000fe20003f0f008 */
[----:B------:R-:W-:Y:S02]  /*3a50*/  UIADD3 UR37, UPT, UPT, UR37, -0x1, URZ ;  /* 0xffffffff25257890 */ /* 0x000fe4000fffe0ff */
[----:B------:R-:W-:Y:S02]  /*3a60*/  USEL UR6, URZ, 0x1, UP1 ;  /* 0x00000001ff067887 */ /* 0x000fe40008800000 */
[----:B------:R-:W-:Y:S01]  /*3a70*/  USEL UR39, UR4, URZ, UP1 ;  /* 0x000000ff04277287 */ /* 0x000fe20008800000 */
[----:B------:R-:W-:Y:S01]  /*3a80*/  UMOV UR7, 0x40004040 ;  /* 0x4000404000077882 */ /* 0x000fe20000000000 */
[----:B------:R-:W-:Y:S02]  /*3a90*/  UMOV UR35, 0x40004040 ;  /* 0x4000404000237882 */ /* 0x000fe40000000000 */
[----:B------:R-:W-:Y:S01]  /*3aa0*/  @UP0 ULEA UR4, UR39, UR41, 0x3 ;  /* 0x0000002927040291 */ /* 0x000fe2000f8e18ff */
[----:B------:R-:W-:Y:S01]  /*3ab0*/  LOP3.LUT R8, R8, UR6, RZ, 0x3c, !PT ;  /* 0x0000000608087c12 */ /* 0x000fe2000f8e3cff */
[----:B------:R-:W-:Y:S01]  /*3ac0*/  ULEA UR6, UR5, UR44, 0xc ;  /* 0x0000002c05067291 */ /* 0x000fe2000f8e60ff */
[----:B------:R-:W-:Y:S02]  /*3ad0*/  UMOV UR33, 0x40004040 ;  /* 0x4000404000217882 */ /* 0x000fe40000000000 */
[----:B-1----:R-:W-:Y:S01]  /*3ae0*/  @P0 SHF.L.U32 R0, R8, 0x1f, RZ ;  /* 0x0000001f08000819 */ /* 0x002fe200000006ff */
[----:B------:R-:W-:Y:S02]  /*3af0*/  UIADD3 UR34, UPT, UPT, UR6, 0x2, URZ ;  /* 0x0000000206227890 */ /* 0x000fe4000fffe0ff */
[----:B------:R-:W-:Y:S01]  /*3b00*/  UIADD3 UR30, UPT, UPT, UR6, 0x4, URZ ;  /* 0x00000004061e7890 */ /* 0x000fe2000fffe0ff */
[----:B------:R2:W3:Y:S01]  /*3b10*/  @P0 SYNCS.PHASECHK.TRANS64.TRYWAIT P2, [UR4], R0 ;  /* 0x00000000ff0005a7 */ /* 0x0004e20008041104 */
[----:B------:R-:W-:Y:S02]  /*3b20*/  ULEA UR4, UR5, UR43, 0xa ;  /* 0x0000002b05047291 */ /* 0x000fe4000f8e50ff */
[----:B------:R-:W-:Y:S02]  /*3b30*/  UIADD3 UR26, UPT, UPT, UR6, 0x6, URZ ;  /* 0x00000006061a7890 */ /* 0x000fe4000fffe0ff */
        /* <DEDUP_REMOVED lines=10> */
[----:B------:R-:W-:Y:S01]  /*3be0*/  UIADD3 UR8, UPT, UPT, UR4, 0x206, URZ ;  /* 0x0000020604087890 */ /* 0x000fe2000fffe0ff */
[----:B------:R-:W-:Y:S01]  /*3bf0*/  UMOV UR5, 0x40004040 ;  /* 0x4000404000057882 */ /* 0x000fe20000000000 */
[----:B------:R-:W-:Y:S01]  /*3c00*/  UMOV UR31, 0x40004040 ;  /* 0x40004040001f7882 */ /* 0x000fe20000000000 */
[----:B------:R1:W-:Y:S01]  /*3c10*/  UTCHMMA gdesc[UR4], gdesc[UR6], tmem[UR36], tmem[UR62], idesc[UR63], UP2 ;  /* 0x00ff3e06040075ea */ /* 0x0003e20009000024 */
[----:B------:R-:W-:Y:S01]  /*3c20*/  UPLOP3.LUT UP2, UPT, UPT, UPT, UPT, 0x80, 0x8 ;  /* 0x000000000008789c */ /* 0x000fe20003f4f070 */
[----:B------:R2:W-:Y:S01]  /*3c30*/  UTCHMMA gdesc[UR32], gdesc[UR34], tmem[UR36], tmem[UR60], idesc[UR61], UPT ;  /* 0x00ff3c22200075ea */ /* 0x0005e2000b800024 */
[----:B------:R-:W-:Y:S01]  /*3c40*/  UMOV UR29, 0x40004040 ;  /* 0x40004040001d7882 */ /* 0x000fe20000000000 */
[----:B------:R-:W-:Y:S01]  /*3c50*/  UMOV UR27, 0x40004040 ;  /* 0x40004040001b7882 */ /* 0x000fe20000000000 */
        /* <DEDUP_REMOVED lines=12> */
[----:B------:R-:W-:Y:S01]  /*3d20*/  UMOV UR9, 0x40004040 ;  /* 0x4000404000097882 */ /* 0x000fe20000000000 */
[----:B------:R2:W-:Y:S01]  /*3d30*/  UTCHMMA gdesc[UR12], gdesc[UR14], tmem[UR36], tmem[UR50], idesc[UR51], UPT ;  /* 0x00ff320e0c0075ea */ /* 0x0005e2000b800024 */
[----:B------:R2:W-:Y:S01]  /*3d40*/  UTCHMMA gdesc[UR8], gdesc[UR10], tmem[UR36], tmem[UR48], idesc[UR49], UPT ;  /* 0x00ff300a080075ea */ /* 0x0005e2000b800024 */
[----:B------:R2:W-:Y:S01]  /*3d50*/  UTCBAR.MULTICAST [UR40], URZ, UR42 ;  /* 0x000000ff280073e9 */ /* 0x0005e2000800082a */
[----:B-1----:R-:W-:Y:S01]  /*3d60*/  UMOV UR5, UR39 ;  /* 0x0000002700057c82 */ /* 0x002fe20008000000 */
[----:B------:R-:W-:Y:S05]  /*3d70*/  BRA.U UP3, `(.L_x_67) ;  /* 0xfffffffd03007547 */ /* 0x000fea000b83ffff */
.L_x_64:
[----:B------:R-:W-:Y:S01]  /*3d80*/  UIADD3 UR4, UPT, UPT, UR45, 0x1, URZ ;  /* 0x000000012d047890 */ /* 0x000fe2000fffe0ff */
[C---:B------:R-:W-:Y:S01]  /*3d90*/  ISETP.NE.AND P0, PT, R10.reuse, 0x2, PT ;  /* 0x000000020a00780c */ /* 0x040fe20003f05270 */
[----:B------:R-:W-:Y:S02]  /*3da0*/  UIADD3 UR5, UPT, UPT, UR46, 0x90, URZ ;  /* 0x000000902e057890 */ /* 0x000fe4000fffe0ff */
[----:B------:R-:W-:Y:S01]  /*3db0*/  UISETP.NE.AND UP0, UPT, UR4, 0x4, UPT ;  /* 0x000000040400788c */ /* 0x000fe2000bf05270 */
[----:B-12---:R-:W-:Y:S02]  /*3dc0*/  SEL R0, RZ, 0x1, P0 ;  /* 0x00000001ff007807 */ /* 0x006fe40000000000 */
[----:B------:R-:W-:Y:S01]  /*3dd0*/  SEL R10, R10, RZ, P0 ;  /* 0x000000ff0a0a7207 */ /* 0x000fe20000000000 */
[----:B------:R-:W-:Y:S01]  /*3de0*/  USEL UR6, URZ, 0x1, UP0 ;  /* 0x00000001ff067887 */ /* 0x000fe20008000000 */
[----:B------:R-:W-:Y:S01]  /*3df0*/  LOP3.LUT R9, R9, R0, RZ, 0x3c, !PT ;  /* 0x0000000009097212 */ /* 0x000fe200078e3cff */
[----:B------:R-:W-:Y:S01]  /*3e00*/  USEL UR45, UR4, URZ, UP0 ;  /* 0x000000ff042d7287 */ /* 0x000fe20008000000 */
[----:B------:R1:W-:Y:S03]  /*3e10*/  UTCBAR [UR5], URZ ;  /* 0x000000ff050073e9 */ /* 0x0003e600080000ff */
[----:B------:R-:W-:Y:S01]  /*3e20*/  LOP3.LUT R11, R11, UR6, RZ, 0x3c, !PT ;  /* 0x000000060b0b7c12 */ /* 0x000fe2000f8e3cff */
[----:B------:R-:W-:Y:S07]  /*3e30*/  @P1 BRA `(.L_x_68) ;  /* 0xfffffff800381947 */ /* 0x000fee000383ffff */
[----:B------:R-:W2:Y:S01]  /*3e40*/  S2UR UR8, SR_CgaCtaId ;  /* 0x00000000000879c3 */ /* 0x000ea20000008800 */
[----:B------:R-:W-:Y:S01]  /*3e50*/  ELECT P0, URZ, PT ;  /* 0x0000000000ff782f */ /* 0x000fe20003800000 */
[----:B------:R-:W-:Y:S01]  /*3e60*/  IMAD.MOV.U32 R0, RZ, RZ, 0x1 ;  /* 0x00000001ff007424 */ /* 0x000fe200078e00ff */
[----:B------:R-:W-:Y:S01]  /*3e70*/  UIADD3 UR41, UPT, UPT, UR41, 0xb0, URZ ;  /* 0x000000b029297890 */ /* 0x000fe2000fffe0ff */
[----:B------:R-:W-:Y:S01]  /*3e80*/  SHF.L.U32 R3, R11, 0x1f, RZ ;  /* 0x0000001f0b037819 */ /* 0x000fe200000006ff */
[----:B------:R-:W-:-:S03]  /*3e90*/  UMOV UR4, 0x40 ;  /* 0x0000004000047882 */ /* 0x000fc60000000000 */
[----:B------:R-:W-:Y:S01]  /*3ea0*/  UVIRTCOUNT.DEALLOC.SMPOOL 0x80 ;  /* 0x000000800000784c */ /* 0x000fe20000000000 */
[----:B--2---:R-:W-:Y:S02]  /*3eb0*/  ULEA UR8, UR8, UR4, 0x18 ;  /* 0x0000000408087291 */ /* 0x004fe4000f8ec0ff */
[----:B------:R-:W-:-:S07]  /*3ec0*/  ULEA UR4, UR45, UR41, 0x3 ;  /* 0x000000292d047291 */ /* 0x000fce000f8e18ff */
[----:B------:R2:W-:Y:S02]  /*3ed0*/  @P0 STS.U8 [UR8+0x1c], R0 ;  /* 0x00001c00ff000988 */ /* 0x0005e40008000008 */
[----:B------:R-:W4:Y:S02]  /*3ee0*/  SYNCS.PHASECHK.TRANS64.TRYWAIT P0, [UR4], R3 ;  /* 0x00000003ff0075a7 */ /* 0x000f240008001104 */
[----:B--2-4-:R-:W-:Y:S05]  /*3ef0*/  @!P0 BRA `(.L_x_69) ;  /* 0x00000080001c8947 */ /* 0x014fea0003800000 */
.L_x_192:
[----:B------:R-:W-:-:S04]  /*3f00*/  UIADD3 UR4, UPT, UPT, UR45, 0x1, URZ ;  /* 0x000000012d047890 */ /* 0x000fc8000fffe0ff */
[----:B------:R-:W-:-:S04]  /*3f10*/  UISETP.NE.AND UP0, UPT, UR4, 0x4, UPT ;  /* 0x000000040400788c */ /* 0x000fc8000bf05270 */
[----:B------:R-:W-:Y:S02]  /*3f20*/  USEL UR6, URZ, 0x1, UP0 ;  /* 0x00000001ff067887 */ /* 0x000fe40008000000 */
[----:B------:R-:W-:-:S04]  /*3f30*/  USEL UR4, UR4, URZ, UP0 ;  /* 0x000000ff04047287 */ /* 0x000fc80008000000 */
[----:B-1----:R-:W-:Y:S01]  /*3f40*/  ULEA UR5, UR4, UR41, 0x3 ;  /* 0x0000002904057291 */ /* 0x002fe2000f8e18ff */
[----:B------:R-:W-:-:S04]  /*3f50*/  LOP3.LUT R2, R11, UR6, RZ, 0x3c, !PT ;  /* 0x000000060b027c12 */ /* 0x000fc8000f8e3cff */
[----:B--2---:R-:W-:-:S04]  /*3f60*/  SHF.L.U32 R3, R2, 0x1f, RZ ;  /* 0x0000001f02037819 */ /* 0x004fc800000006ff */
[----:B------:R-:W1:Y:S02]  /*3f70*/  SYNCS.PHASECHK.TRANS64.TRYWAIT P0, [UR5], R3 ;  /* 0x00000003ff0075a7 */ /* 0x000e640008001105 */
[----:B-1----:R-:W-:Y:S05]  /*3f80*/  @!P0 BRA `(.L_x_70) ;  /* 0x0000008000108947 */ /* 0x002fea0003800000 */
.L_x_194:
[----:B------:R-:W-:-:S04]  /*3f90*/  UIADD3 UR4, UPT, UPT, UR4, 0x1, URZ ;  /* 0x0000000104047890 */ /* 0x000fc8000fffe0ff */
[----:B------:R-:W-:-:S04]  /*3fa0*/  UISETP.NE.AND UP0, UPT, UR4, 0x4, UPT ;  /* 0x000000040400788c */ /* 0x000fc8000bf05270 */
[----:B------:R-:W-:Y:S02]  /*3fb0*/  USEL UR6, URZ, 0x1, UP0 ;  /* 0x00000001ff067887 */ /* 0x000fe40008000000 */
[----:B------:R-:W-:-:S04]  /*3fc0*/  USEL UR4, UR4, URZ, UP0 ;  /* 0x000000ff04047287 */ /* 0x000fc80008000000 */
[----:B------:R-:W-:Y:S01]  /*3fd0*/  ULEA UR5, UR4, UR41, 0x3 ;  /* 0x0000002904057291 */ /* 0x000fe2000f8e18ff */
[----:B------:R-:W-:-:S04]  /*3fe0*/  LOP3.LUT R2, R2, UR6, RZ, 0x3c, !PT ;  /* 0x0000000602027c12 */ /* 0x000fc8000f8e3cff */
[----:B-1----:R-:W-:-:S04]  /*3ff0*/  SHF.L.U32 R3, R2, 0x1f, RZ ;  /* 0x0000001f02037819 */ /* 0x002fc800000006ff */
[----:B------:R-:W1:Y:S02]  /*4000*/  SYNCS.PHASECHK.TRANS64.TRYWAIT P0, [UR5], R3 ;  /* 0x00000003ff0075a7 */ /* 0x000e640008001105 */
[----:B-1----:R-:W-:Y:S05]  /*4010*/  @!P0 BRA `(.L_x_71) ;  /* 0x0000008000048947 */ /* 0x002fea0003800000 */
.L_x_196:
[----:B------:R-:W-:-:S04]  /*4020*/  UIADD3 UR4, UPT, UPT, UR4, 0x1, URZ ;  /* 0x0000000104047890 */ /* 0x000fc8000fffe0ff */
[----:B------:R-:W-:-:S04]  /*4030*/  UISETP.NE.AND UP0, UPT, UR4, 0x4, UPT ;  /* 0x000000040400788c */ /* 0x000fc8000bf05270 */
[----:B------:R-:W-:Y:S02]  /*4040*/  USEL UR5, URZ, 0x1, UP0 ;  /* 0x00000001ff057887 */ /* 0x000fe40008000000 */
[----:B------:R-:W-:-:S04]  /*4050*/  USEL UR4, UR4, URZ, UP0 ;  /* 0x000000ff04047287 */ /* 0x000fc80008000000 */
[----:B------:R-:W-:Y:S01]  /*4060*/  ULEA UR4, UR4, UR41, 0x3 ;  /* 0x0000002904047291 */ /* 0x000fe2000f8e18ff */
[----:B-1----:R-:W-:-:S04]  /*4070*/  LOP3.LUT R3, R2, UR5, RZ, 0x3c, !PT ;  /* 0x0000000502037c12 */ /* 0x002fc8000f8e3cff */
[----:B------:R-:W-:-:S04]  /*4080*/  SHF.L.U32 R3, R3, 0x1f, RZ ;  /* 0x0000001f03037819 */ /* 0x000fc800000006ff */
[----:B------:R-:W1:Y:S02]  /*4090*/  SYNCS.PHASECHK.TRANS64.TRYWAIT P0, [UR4], R3 ;  /* 0x00000003ff0075a7 */ /* 0x000e640008001104 */
[----:B-1----:R-:W-:Y:S05]  /*40a0*/  @!P0 BRA `(.L_x_72) ;  /* 0x0000007c00f88947 */ /* 0x002fea0003800000 */
.L_x_198:
[----:B------:R-:W-:Y:S01]  /*40b0*/  NOP ;  /* 0x0000000000007918 */ /* 0x000fe20000000000 */
[----:B-1----:R-:W1:Y:S01]  /*40c0*/  LDS R0, [UR8+0x14] ;  /* 0x00001408ff007984 */ /* 0x002e620008000800 */
[----:B------:R-:W-:Y:S01]  /*40d0*/  ULOP3.LUT UR4, UR65, 0xffff, URZ, 0xc0, !UPT ;  /* 0x0000ffff41047892 */ /* 0x000fe2000f8ec0ff */
[----:B------:R-:W-:Y:S01]  /*40e0*/  UMOV UR5, 0xffff ;  /* 0x0000ffff00057882 */ /* 0x000fe20000000000 */
[----:B------:R-:W-:Y:S02]  /*40f0*/  UMOV UR6, 0x1 ;  /* 0x0000000100067882 */ /* 0x000fe40000000000 */
[----:B------:R-:W-:-:S04]  /*4100*/  USHF.R.U32.HI UR4, URZ, 0x5, UR4 ;  /* 0x00000005ff047899 */ /* 0x000fc80008011604 */
[----:B------:R-:W-:Y:S02]  /*4110*/  USHF.L.U32 UR5, UR5, UR4, URZ ;  /* 0x0000000405057299 */ /* 0x000fe400080006ff */
[----:B------:R-:W-:-:S04]  /*4120*/  USHF.L.U32 UR4, UR6, UR4, URZ ;  /* 0x0000000406047299 */ /* 0x000fc800080006ff */
[----:B-1----:R-:W-:-:S04]  /*4130*/  LOP3.LUT R0, R0, UR5, RZ, 0xc0, !PT ;  /* 0x0000000500007c12 */ /* 0x002fc8000f8ec0ff */
[----:B------:R-:W-:-:S13]  /*4140*/  ISETP.NE.AND P0, PT, R0, UR5, PT ;  /* 0x0000000500007c0c */ /* 0x000fda000bf05270 */
[----:B------:R-:W-:Y:S05]  /*4150*/  @P0 BRA `(.L_x_73) ;  /* 0x0000000000580947 */ /* 0x000fea0003800000 */
[----:B------:R-:W1:Y:S02]  /*4160*/  LDS R0, [UR8+0x18] ;  /* 0x00001808ff007984 */ /* 0x000e640008000800 */
[----:B-1----:R-:W-:-:S04]  /*4170*/  LOP3.LUT R0, R0, UR4, RZ, 0xc0, !PT ;  /* 0x0000000400007c12 */ /* 0x002fc8000f8ec0ff */
[----:B------:R-:W-:-:S13]  /*4180*/  ISETP.NE.AND P0, PT, R0, UR4, PT ;  /* 0x0000000400007c0c */ /* 0x000fda000bf05270 */
[----:B------:R-:W-:Y:S05]  /*4190*/  @P0 BRA `(.L_x_74) ;  /* 0x00000000003c0947 */ /* 0x000fea0003800000 */
[----:B------:R-:W1:Y:S01]  /*41a0*/  S2R R2, SR_LANEID ;  /* 0x0000000000027919 */ /* 0x000e620000000000 */
[----:B------:R-:W-:Y:S01]  /*41b0*/  ULOP3.LUT UR5, URZ, UR5, URZ, 0x33, !UPT ;  /* 0x00000005ff057292 */ /* 0x000fe2000f8e33ff */
[----:B------:R-:W-:Y:S01]  /*41c0*/  LOP3.LUT R4, RZ, UR4, RZ, 0x33, !PT ;  /* 0x00000004ff047c12 */ /* 0x000fe2000f8e33ff */
[----:B------:R-:W-:Y:S02]  /*41d0*/  VOTEU.ANY UR4, UPT, PT ;  /* 0x0000000000047886 */ /* 0x000fe400038e0100 */
[----:B------:R-:W-:Y:S01]  /*41e0*/  UFLO.U32 UR4, UR4 ;  /* 0x00000004000472bd */ /* 0x000fe200080e0000 */
[----:B------:R-:W2:Y:S01]  /*41f0*/  REDUX UR6, R4 ;  /* 0x00000000040673c4 */ /* 0x000ea20000000000 */
[----:B------:R-:W-:-:S06]  /*4200*/  IMAD.U32 R0, RZ, RZ, UR5 ;  /* 0x00000005ff007e24 */ /* 0x000fcc000f8e00ff */
[----:B------:R4:W-:Y:S01]  /*4210*/  UTCATOMSWS.AND URZ, UR5 ;  /* 0x0000000500ff79e3 */ /* 0x0009e20008000000 */
[----:B------:R-:W3:Y:S01]  /*4220*/  REDUX UR7, R0 ;  /* 0x00000000000773c4 */ /* 0x000ee20000000000 */
[----:B-1----:R-:W-:Y:S01]  /*4230*/  ISETP.EQ.U32.AND P0, PT, R2, UR4, PT ;  /* 0x0000000402007c0c */ /* 0x002fe2000bf02070 */
[----:B--2---:R-:W-:Y:S01]  /*4240*/  IMAD.U32 R2, RZ, RZ, UR6 ;  /* 0x00000006ff027e24 */ /* 0x004fe2000f8e00ff */
[----:B---3--:R-:W-:-:S11]  /*4250*/  MOV R3, UR7 ;  /* 0x0000000700037c02 */ /* 0x008fd60008000f00 */
[----:B------:R4:W-:Y:S04]  /*4260*/  @P0 ATOMS.AND RZ, [UR8+0x14], R3 ;  /* 0x00001403ffff098c */ /* 0x0009e8000a800008 */
[----:B------:R4:W-:Y:S01]  /*4270*/  @P0 ATOMS.AND RZ, [UR8+0x18], R2 ;  /* 0x00001802ffff098c */ /* 0x0009e2000a800008 */
[----:B------:R-:W-:Y:S05]  /*4280*/  BRA `(.L_x_75) ;  /* 0x0000000000147947 */ /* 0x000fea0003800000 */
.L_x_74:
[----:B------:R-:W-:Y:S02]  /*4290*/  MOV R2, 0x42b0 ;  /* 0x000042b000027802 */ /* 0x000fe40000000f00 */
[----:B---3-5:R-:W-:Y:S05]  /*42a0*/  CALL.REL.NOINC `($__internal_0_$__cuda_sm10x_tcgen05_guardrail_trap_col_being_dealloced_not_returned_by_alloc) ;  /* 0x0000008400907944 */ /* 0x028fea0003c00000 */
[----:B------:R-:W-:Y:S05]  /*42b0*/  BRA `(.L_x_75) ;  /* 0x0000000000087947 */ /* 0x000fea0003800000 */
.L_x_73:
[----:B------:R-:W-:Y:S02]  /*42c0*/  MOV R2, 0x42e0 ;  /* 0x000042e000027802 */ /* 0x000fe40000000f00 */
[----:B---3-5:R-:W-:Y:S05]  /*42d0*/  CALL.REL.NOINC `($__internal_2_$__cuda_sm10x_tcgen05_guardrail_trap_unallocated_columns_being_dealloced) ;  /* 0x00000084009c7944 */ /* 0x028fea0003c00000 */
.L_x_75:
[----:B------:R-:W-:Y:S01]  /*42e0*/  NOP ;  /* 0x0000000000007918 */ /* 0x000fe20000000000 */
[----:B----4-:R-:W-:Y:S05]  /*42f0*/  EXIT ;  /* 0x000000000000794d */ /* 0x010fea0003800000 */
.L_x_57:
[----:B------:R-:W-:-:S09]  /*4300*/  UISETP.NE.OR UP0, UPT, UR17, 0x3, !UP5 ;  /* 0x000000031100788c */ /* 0x000fd2000ef05670 */
[----:B------:R-:W-:Y:S05]  /*4310*/  BRA.U UP0, `(.L_x_76) ;  /* 0x0000001500d47547 */ /* 0x000fea000b800000 */
[----:B------:R-:W2:Y:S01]  /*4320*/  LDCU UR37, c[0x0][0x370] ;  /* 0x00006e00ff2577ac */ /* 0x000ea20008000800 */
[----:B------:R-:W3:Y:S01]  /*4330*/  LDC.64 R16, c[0x0][0x348] ;  /* 0x0000d200ff107b82 */ /* 0x000ee20000000a00 */
[----:B------:R-:W-:Y:S01]  /*4340*/  HFMA2 R14, -RZ, RZ, 0, 0 ;  /* 0x00000000ff0e7431 */ /* 0x000fe200000001ff */
[----:B------:R-:W-:Y:S01]  /*4350*/  MOV R13, RZ ;  /* 0x000000ff000d7202 */ /* 0x000fe20000000f00 */
[----:B------:R-:W2:Y:S01]  /*4360*/  LDCU.128 UR48, c[0x0][0xb10] ;  /* 0x00016200ff3077ac */ /* 0x000ea20008000c00 */
[----:B------:R-:W-:Y:S01]  /*4370*/  HFMA2 R7, -RZ, RZ, 0, 0.0078125 ;  /* 0x00002000ff077431 */ /* 0x000fe200000001ff */
[----:B------:R-:W4:Y:S03]  /*4380*/  LDCU UR31, c[0x0][0x374] ;  /* 0x00006e80ff1f77ac */ /* 0x000f260008000800 */
[----:B------:R-:W1:Y:S01]  /*4390*/  LDC.64 R2, c[0x0][0x888] ;  /* 0x00022200ff027b82 */ /* 0x000e620000000a00 */
[----:B------:R-:W4:Y:S01]  /*43a0*/  LDCU UR15, c[0x0][0xb0c] ;  /* 0x00016180ff0f77ac */ /* 0x000f220008000800 */
[----:B------:R-:W3:Y:S06]  /*43b0*/  LDCU UR46, c[0x0][0xb20] ;  /* 0x00016400ff2e77ac */ /* 0x000eec0008000800 */
[----:B------:R-:W1:Y:S01]  /*43c0*/  LDC.64 R4, c[0x0][0x890] ;  /* 0x00022400ff047b82 */ /* 0x000e620000000a00 */
[----:B------:R-:W3:Y:S01]  /*43d0*/  LDCU UR4, c[0x0][0xb30] ;  /* 0x00016600ff0477ac */ /* 0x000ee20008000800 */
[----:B--2---:R-:W-:-:S02]  /*43e0*/  UIMAD.WIDE.U32 UR6, UR37, UR48, URZ ;  /* 0x00000030250672a5 */ /* 0x004fc4000f8e00ff */
[----:B----4-:R-:W-:Y:S01]  /*43f0*/  UIMAD.WIDE.U32 UR8, UR31, UR51, URZ ;  /* 0x000000331f0872a5 */ /* 0x010fe2000f8e00ff */
[----:B------:R-:W-:Y:S01]  /*4400*/  UMOV UR21, 0x400 ;  /* 0x0000040000157882 */ /* 0x000fe20000000000 */
[----:B------:R-:W-:Y:S02]  /*4410*/  UPLOP3.LUT UP1, UPT, UPT, UPT, UPT, 0x40, 0x4 ;  /* 0x000000000004789c */ /* 0x000fe40003f2e870 */
[----:B------:R-:W-:Y:S01]  /*4420*/  ULEA UR21, UR52, UR21, 0x18 ;  /* 0x0000001534157291 */ /* 0x000fe2000f8ec0ff */
[----:B------:R-:W-:Y:S02]  /*4430*/  UMOV UR6, UR7 ;  /* 0x0000000700067c82 */ /* 0x000fe40008000000 */
[----:B------:R-:W-:Y:S01]  /*4440*/  UMOV UR38, UR9 ;  /* 0x0000000900267c82 */ /* 0x000fe20008000000 */
[----:B------:R-:W-:Y:S02]  /*4450*/  UISETP.GE.AND UP0, UPT, UR45, 0x1, UPT ;  /* 0x000000012d00788c */ /* 0x000fe4000bf06270 */
[----:B------:R-:W-:Y:S01]  /*4460*/  UISETP.NE.AND UP4, UPT, UR45, 0x1, UPT ;  /* 0x000000012d00788c */ /* 0x000fe2000bf85270 */
[----:B------:R-:W2:Y:S01]  /*4470*/  LDCU.64 UR22, c[0x0][0xb28] ;  /* 0x00016500ff1677ac */ /* 0x000ea20008000a00 */
[----:B------:R-:W-:-:S02]  /*4480*/  UISETP.NE.AND UP6, UPT, UR15, 0x1, UPT ;  /* 0x000000010f00788c */ /* 0x000fc4000bfc5270 */
[----:B------:R-:W-:Y:S02]  /*4490*/  UISETP.NE.AND UP5, UPT, UR50, 0x1, UPT ;  /* 0x000000013200788c */ /* 0x000fe4000bfa5270 */
[----:B------:R-:W-:Y:S02]  /*44a0*/  UIADD3 UR41, UPT, UPT, UR21, 0x20, URZ ;  /* 0x0000002015297890 */ /* 0x000fe4000fffe0ff */
[----:B------:R-:W-:Y:S02]  /*44b0*/  UIADD3 UR33, UPT, UPT, UR21, 0x28, URZ ;  /* 0x0000002815217890 */ /* 0x000fe4000fffe0ff */
[----:B------:R-:W-:Y:S02]  /*44c0*/  UIADD3 UR25, UPT, UPT, UR21, 0x30, URZ ;  /* 0x0000003015197890 */ /* 0x000fe4000fffe0ff */
[----:B------:R-:W-:Y:S02]  /*44d0*/  UIADD3 UR17, UPT, UPT, UR21, 0x38, URZ ;  /* 0x0000003815117890 */ /* 0x000fe4000fffe0ff */
[----:B------:R-:W-:-:S02]  /*44e0*/  USHF.R.U32.HI UR39, URZ, UR49, UR6 ;  /* 0x00000031ff277299 */ /* 0x000fc40008011606 */
[----:B---3--:R-:W-:Y:S02]  /*44f0*/  USHF.R.U32.HI UR38, URZ, UR46, UR38 ;  /* 0x0000002eff267299 */ /* 0x008fe40008011626 */
[----:B------:R-:W-:-:S11]  /*4500*/  UISETP.NE.AND UP3, UPT, UR4, 0x1, UPT ;  /* 0x000000010400788c */ /* 0x000fd6000bf65270 */
.L_x_91:
[C---:B------:R-:W-:Y:S02]  /*4510*/  LEA R12, R14.reuse, UR21, 0x3 ;  /* 0x000000150e0c7c11 */ /* 0x040fe4000f8e18ff */
[----:B------:R-:W-:Y:S02]  /*4520*/  SHF.L.U32 R9, R13, 0x1f, RZ ;  /* 0x0000001f0d097819 */ /* 0x000fe400000006ff */
[----:B------:R-:W-:Y:S02]  /*4530*/  LEA R10, R14, UR21, 0x4 ;  /* 0x000000150e0a7c11 */ /* 0x000fe4000f8e20ff */
[----:B---3--:R-:W3:Y:S02]  /*4540*/  SYNCS.PHASECHK.TRANS64.TRYWAIT P0, [R12+URZ+0x70], R9 ;  /* 0x000070090c0075a7 */ /* 0x008ee400080011ff */
[----:B---3--:R-:W-:Y:S05]  /*4550*/  @!P0 BRA `(.L_x_77) ;  /* 0x0000007800e48947 */ /* 0x008fea0003800000 */
.L_x_199:
[----:B---3--:R-:W3:Y:S01]  /*4560*/  LDS.128 R8, [R10+0x100] ;  /* 0x000100000a087984 */ /* 0x008ee20000000c00 */
[----:B------:R-:W-:Y:S01]  /*4570*/  UISETP.GE.AND UP0, UPT, UR45, 0x1, UPT ;  /* 0x000000012d00788c */ /* 0x000fe2000bf06270 */
[----:B------:R-:W-:Y:S01]  /*4580*/  @!PT LDS RZ, [RZ] ;  /* 0x00000000fffff984 */ /* 0x000fe20000000800 */
[----:B------:R-:W-:Y:S01]  /*4590*/  @!PT LDS RZ, [RZ] ;  /* 0x00000000fffff984 */ /* 0x000fe20000000800 */
[----:B------:R-:W-:Y:S01]  /*45a0*/  @!PT LDS RZ, [RZ] ;  /* 0x00000000fffff984 */ /* 0x000fe20000000800 */
[----:B------:R-:W-:Y:S01]  /*45b0*/  @!PT LDS RZ, [RZ] ;  /* 0x00000000fffff984 */ /* 0x000fe20000000800 */
[----:B------:R4:W-:Y:S06]  /*45c0*/  MEMBAR.ALL.CTA ;  /* 0x0000000000007992 */ /* 0x0009ec0000008000 */
[----:B----4-:R-:W4:Y:S01]  /*45d0*/  FENCE.VIEW.ASYNC.S ;  /* 0x00000000000073c6 */ /* 0x010f220000000000 */
[----:B---3--:R-:W-:Y:S11]  /*45e0*/  LOP3.LUT P0, RZ, R10, 0x1, RZ, 0xc0, !PT ;  /* 0x000000010aff7812 */ /* 0x008ff6000780c0ff */
[----:B------:R-:W-:Y:S02]  /*45f0*/  @!UPT UIADD3 URZ, UPT, UPT, URZ, URZ, URZ ;  /* 0x000000fffffff290 */ /* 0x000fe4000fffe0ff */
[----:B----4-:R-:W-:Y:S01]  /*4600*/  VOTEU.ANY UP2, P0 ;  /* 0x0000000000ff7886 */ /* 0x010fe20000040100 */
[----:B------:R-:W-:Y:S11]  /*4610*/  PLOP3.LUT P0, PT, PT, PT, UP2, 0x80, 0x8 ;  /* 0x000000000008781c */ /* 0x000ff60003f0f028 */
[----:B------:R-:W-:Y:S02]  /*4620*/  @!UPT UIADD3 URZ, UPT, UPT, URZ, URZ, URZ ;  /* 0x000000fffffff290 */ /* 0x000fe4000fffe0ff */
[----:B------:R-:W-:Y:S02]  /*4630*/  @P0 SHF.R.U32.HI R0, RZ, 0x10, R9 ;  /* 0x00000010ff000819 */ /* 0x000fe40000011609 */
[----:B------:R-:W-:Y:S02]  /*4640*/  @P0 MOV R6, R8 ;  /* 0x0000000800060202 */ /* 0x000fe40000000f00 */
[----:B------:R-:W-:Y:S01]  /*4650*/  @P0 R2UR UR4, R0 ;  /* 0x00000000000402ca */ /* 0x000fe200000e0000 */
[----:B------:R-:W-:Y:S01]  /*4660*/  VIADD R0, R12, 0x80 ;  /* 0x000000800c007836 */ /* 0x000fe20000000000 */
[----:B------:R-:W-:Y:S02]  /*4670*/  @P0 LOP3.LUT R8, R9, 0xffff, RZ, 0xc0, !PT ;  /* 0x0000ffff09080812 */ /* 0x000fe400078ec0ff */
[----:B------:R-:W-:Y:S02]  /*4680*/  @P0 R2UR UR6, R6 ;  /* 0x00000000060602ca */ /* 0x000fe400000e0000 */
[----:B------:R-:W-:Y:S02]  /*4690*/  PRMT R0, RZ, 0x654, R0 ;  /* 0x00000654ff007816 */ /* 0x000fe40000000000 */
[----:B------:R-:W-:Y:S02]  /*46a0*/  @P0 R2UR UR5, R8 ;  /* 0x00000000080502ca */ /* 0x000fe400000e0000 */
[----:B------:R3:W-:Y:S03]  /*46b0*/  SYNCS.ARRIVE.TRANS64.RED.A1T0 RZ, [R0+URZ], RZ ;  /* 0x000000ff00ff79a7 */ /* 0x0007e600081004ff */
[----:B------:R-:W-:Y:S04]  /*46c0*/  @UP2 UMOV UR30, UR4 ;  /* 0x00000004001e2c82 */ /* 0x000fe80008000000 */
[----:B------:R-:W-:Y:S04]  /*46d0*/  @UP2 UMOV UR14, UR6 ;  /* 0x00000006000e2c82 */ /* 0x000fe80008000000 */
[----:B------:R-:W-:Y:S01]  /*46e0*/  @UP2 UMOV UR13, UR5 ;  /* 0x00000005000d2c82 */ /* 0x000fe20008000000 */
[----:B------:R-:W-:Y:S05]  /*46f0*/  BRA.U !UP0, `(.L_x_78) ;  /* 0x0000000108a47547 */ /* 0x000fea000b800000 */
[----:B------:R-:W-:Y:S02]  /*4700*/  UIMAD.WIDE.U32 UR18, UR13, UR51, URZ ;  /* 0x000000330d1272a5 */ /* 0x000fe4000f8e00ff */
[----:B------:R-:W-:Y:S02]  /*4710*/  UIMAD.WIDE.U32 UR26, UR14, UR48, URZ ;  /* 0x000000300e1a72a5 */ /* 0x000fe4000f8e00ff */
[----:B------:R-:W-:Y:S02]  /*4720*/  USEL UR4, UR31, UR38, !UP5 ;  /* 0x000000261f047287 */ /* 0x000fe4000e800000 */
[----:B------:R-:W-:Y:S02]  /*4730*/  USEL UR7, UR37, UR39, !UP6 ;  /* 0x0000002725077287 */ /* 0x000fe4000f000000 */
[----:B--2---:R-:W-:Y:S02]  /*4740*/  UIMAD.WIDE.U32 UR8, UR4, UR22, URZ ;  /* 0x00000016040872a5 */ /* 0x004fe4000f8e00ff */
[----:B------:R-:W-:Y:S01]  /*4750*/  UIMAD.WIDE.U32 UR10, UR7, UR22, URZ ;  /* 0x00000016070a72a5 */ /* 0x000fe2000f8e00ff */
[----:B------:R-:W-:Y:S02]  /*4760*/  UMOV UR5, UR19 ;  /* 0x0000001300057c82 */ /* 0x000fe40008000000 */
[----:B------:R-:W-:Y:S03]  /*4770*/  USHF.R.U32.HI UR6, URZ, UR46, UR5 ;  /* 0x0000002eff067299 */ /* 0x000fe60008011605 */
[----:B------:R-:W-:Y:S01]  /*4780*/  UMOV UR5, UR27 ;  /* 0x0000001b00057c82 */ /* 0x000fe20008000000 */
[----:B------:R-:W-:Y:S02]  /*4790*/  USEL UR6, UR13, UR6, !UP5 ;  /* 0x000000060d067287 */ /* 0x000fe4000e800000 */
[----:B------:R-:W-:Y:S03]  /*47a0*/  USHF.R.U32.HI UR12, URZ, UR49, UR5 ;  /* 0x00000031ff0c7299 */ /* 0x000fe60008011605 */
[----:B------:R-:W-:Y:S02]  /*47b0*/  UMOV UR5, UR9 ;  /* 0x0000000900057c82 */ /* 0x000fe40008000000 */
[----:B------:R-:W-:Y:S03]  /*47c0*/  @UP4 USHF.R.U32.HI UR4, URZ, UR23, UR5 ;  /* 0x00000017ff044299 */ /* 0x000fe60008011605 */
[----:B------:R-:W-:Y:S01]  /*47d0*/  UMOV UR5, UR11 ;  /* 0x0000000b00057c82 */ /* 0x000fe20008000000 */
[----:B------:R-:W-:Y:S02]  /*47e0*/  UIMAD UR4, UR45, UR4, URZ ;  /* 0x000000042d0472a4 */ /* 0x000fe4000f8e02ff */
[----:B------:R-:W-:Y:S02]  /*47f0*/  @UP4 USHF.R.U32.HI UR7, URZ, UR23, UR5 ;  /* 0x00000017ff074299 */ /* 0x000fe40008011605 */
[----:B------:R-:W-:Y:S02]  /*4800*/  UIMAD.WIDE.U32 UR10, UR6, UR22, URZ ;  /* 0x00000016060a72a5 */ /* 0x000fe4000f8e00ff */
[----:B------:R-:W-:Y:S02]  /*4810*/  USEL UR5, UR14, UR12, !UP6 ;  /* 0x0000000c0e057287 */ /* 0x000fe4000f000000 */
[----:B------:R-:W-:Y:S02]  /*4820*/  UIMAD UR8, UR45, UR7, URZ ;  /* 0x000000072d0872a4 */ /* 0x000fe4000f8e02ff */
[----:B------:R-:W-:Y:S03]  /*4830*/  UISETP.GE.AND UP0, UPT, UR6, UR4, UPT ;  /* 0x000000040600728c */ /* 0x000fe6000bf06270 */
[----:B------:R-:W-:Y:S01]  /*4840*/  UMOV UR4, UR11 ;  /* 0x0000000b00047c82 */ /* 0x000fe20008000000 */
[----:B------:R-:W-:Y:S02]  /*4850*/  UISETP.GE.OR UP0, UPT, UR5, UR8, UP0 ;  /* 0x000000080500728c */ /* 0x000fe40008706670 */
[----:B------:R-:W-:Y:S02]  /*4860*/  USHF.R.U32.HI UR4, URZ, UR23, UR4 ;  /* 0x00000017ff047299 */ /* 0x000fe40008011604 */
[----:B------:R-:W-:Y:S02]  /*4870*/  UIMAD.WIDE.U32 UR8, UR5, UR22, URZ ;  /* 0x00000016050872a5 */ /* 0x000fe4000f8e00ff */
[----:B------:R-:W-:Y:S04]  /*4880*/  USEL UR10, UR6, UR4, !UP4 ;  /* 0x00000004060a7287 */ /* 0x000fe8000e000000 */
[----:B------:R-:W-:Y:S01]  /*4890*/  UIADD3 UR11, UPT, UPT, -UR10, URZ, URZ ;  /* 0x000000ff0a0b7290 */ /* 0x000fe2000fffe1ff */
[----:B------:R-:W-:Y:S02]  /*48a0*/  @!UP0 UMOV UR4, UR9 ;  /* 0x0000000900048c82 */ /* 0x000fe40008000000 */
[----:B------:R-:W-:Y:S02]  /*48b0*/  @!UP0 USHF.R.U32.HI UR4, URZ, UR23, UR4 ;  /* 0x00000017ff048299 */ /* 0x000fe40008011604 */
[----:B------:R-:W-:Y:S02]  /*48c0*/  UIMAD UR8, UR45, UR11, UR6 ;  /* 0x0000000b2d0872a4 */ /* 0x000fe4000f8e0206 */
[----:B------:R-:W-:Y:S04]  /*48d0*/  @!UP0 USEL UR4, UR5, UR4, !UP4 ;  /* 0x0000000405048287 */ /* 0x000fe8000e000000 */
[----:B------:R-:W-:Y:S02]  /*48e0*/  @!UP0 UIMAD UR7, UR7, UR8, UR4 ;  /* 0x00000008070782a4 */ /* 0x000fe4000f8e0204 */
[----:B------:R-:W-:Y:S02]  /*48f0*/  @!UP0 UIADD3 UR9, UPT, UPT, UR10, -UR4, URZ ;  /* 0x800000040a098290 */ /* 0x000fe4000fffe0ff */
[----:B------:R-:W-:Y:S02]  /*4900*/  UIADD3 UR8, UPT, UPT, -UR6, URZ, URZ ;  /* 0x000000ff06087290 */ /* 0x000fe4000fffe1ff */
[----:B------:R-:W-:Y:S02]  /*4910*/  UIADD3 UR4, UPT, UPT, -UR5, URZ, URZ ;  /* 0x000000ff05047290 */ /* 0x000fe4000fffe1ff */
[----:B------:R-:W-:Y:S03]  /*4920*/  @!UP0 UIMAD UR6, UR9, UR45, UR5 ;  /* 0x0000002d090682a4 */ /* 0x000fe6000f8e0205 */
[----:B------:R-:W-:Y:S01]  /*4930*/  @!UP0 UMOV UR5, UR7 ;  /* 0x0000000700058c82 */ /* 0x000fe20008000000 */
[----:B------:R-:W-:Y:S02]  /*4940*/  UIMAD UR7, UR15, UR4, UR14 ;  /* 0x000000040f0772a4 */ /* 0x000fe4000f8e020e */
[----:B------:R-:W-:Y:S02]  /*4950*/  UIMAD UR4, UR50, UR8, UR13 ;  /* 0x00000008320472a4 */ /* 0x000fe4000f8e020d */
[----:B------:R-:W-:Y:S02]  /*4960*/  UIMAD UR14, UR5, UR15, UR7 ;  /* 0x0000000f050e72a4 */ /* 0x000fe4000f8e0207 */
[----:B------:R-:W-:Y:S11]  /*4970*/  UIMAD UR13, UR6, UR50, UR4 ;  /* 0x00000032060d72a4 */ /* 0x000ff6000f8e0204 */
[----:B------:R-:W-:Y:S01]  /*4980*/  @!UPT UIADD3 URZ, UPT, UPT, URZ, URZ, URZ ;  /* 0x000000fffffff290 */ /* 0x000fe2000fffe0ff */
.L_x_78:
[----:B------:R-:W4:Y:S01]  /*4990*/  @!UP3 LDCU.128 UR8, c[0x0][0xb10] ;  /* 0x00016200ff08b7ac */ /* 0x000f220008000c00 */
[----:B------:R-:W-:Y:S01]  /*49a0*/  IMAD.MOV.U32 R10, RZ, RZ, 0x1 ;  /* 0x00000001ff0a7424 */ /* 0x000fe200078e00ff */
[C---:B-1----:R-:W-:Y:S02]  /*49b0*/  ISETP.NE.U32.AND P1, PT, R4.reuse, RZ, PT ;  /* 0x000000ff0400720c */ /* 0x042fe40003f25070 */
[----:B------:R-:W-:Y:S02]  /*49c0*/  ISETP.NE.U32.AND P0, PT, R4, RZ, PT ;  /* 0x000000ff0400720c */ /* 0x000fe40003f05070 */
[C---:B------:R-:W-:Y:S01]  /*49d0*/  ISETP.NE.AND.EX P1, PT, R5.reuse, RZ, PT, P1 ;  /* 0x000000ff0500720c */ /* 0x040fe20003f25310 */
[----:B------:R-:W1:Y:S01]  /*49e0*/  @!UP3 LDCU UR5, c[0x0][0xb0c] ;  /* 0x00016180ff05b7ac */ /* 0x000e620008000800 */
[----:B------:R-:W-:Y:S02]  /*49f0*/  ISETP.NE.AND.EX P0, PT, R5, RZ, PT, P0 ;  /* 0x000000ff0500720c */ /* 0x000fe40003f05300 */
[----:B------:R-:W-:Y:S01]  /*4a00*/  SHF.L.U32 R10, R10, 0x1f, RZ ;  /* 0x0000001f0a0a7819 */ /* 0x000fe200000006ff */
[----:B------:R-:W-:Y:S02]  /*4a10*/  USHF.L.U32 UR43, UR16, 0x6, URZ ;  /* 0x00000006102b7899 */ /* 0x000fe400080006ff */
[----:B------:R-:W-:Y:S02]  /*4a20*/  USHF.L.U32 UR42, UR20, 0x8, URZ ;  /* 0x00000008142a7899 */ /* 0x000fe400080006ff */
[----:B----4-:R-:W-:Y:S07]  /*4a30*/  UIMAD.WIDE.U32 UR6, UR14, UR8, URZ ;  /* 0x000000080e0672a5 */ /* 0x010fee000f8e00ff */
[----:B------:R-:W-:Y:S01]  /*4a40*/  @!UP3 UMOV UR4, UR7 ;  /* 0x000000070004bc82 */ /* 0x000fe20008000000 */
[----:B-1----:R-:W-:Y:S02]  /*4a50*/  @!UP3 UISETP.NE.AND UP0, UPT, UR5, 0x1, UPT ;  /* 0x000000010500b88c */ /* 0x002fe4000bf05270 */
[----:B------:R-:W-:Y:S02]  /*4a60*/  @!UP3 USHF.R.U32.HI UR4, URZ, UR9, UR4 ;  /* 0x00000009ff04b299 */ /* 0x000fe40008011604 */
[----:B------:R-:W-:Y:S02]  /*4a70*/  UIMAD.WIDE.U32 UR6, UR13, UR11, URZ ;  /* 0x0000000b0d0672a5 */ /* 0x000fe4000f8e00ff */
[----:B------:R-:W-:Y:S02]  /*4a80*/  @!UP3 USEL UR8, UR14, UR4, !UP0 ;  /* 0x000000040e08b287 */ /* 0x000fe4000c000000 */
[----:B------:R-:W-:Y:S03]  /*4a90*/  @!UP3 UISETP.NE.AND UP0, UPT, UR10, 0x1, UPT ;  /* 0x000000010a00b88c */ /* 0x000fe6000bf05270 */
[----:B------:R-:W-:Y:S02]  /*4aa0*/  @!UP3 UMOV UR6, UR7 ;  /* 0x000000070006bc82 */ /* 0x000fe40008000000 */
[----:B------:R-:W1:Y:S02]  /*4ab0*/  @!UP3 LDCU UR4, c[0x0][0xb20] ;  /* 0x00016400ff04b7ac */ /* 0x000e640008000800 */
[----:B-1----:R-:W-:Y:S04]  /*4ac0*/  @!UP3 USHF.R.U32.HI UR6, URZ, UR4, UR6 ;  /* 0x00000004ff06b299 */ /* 0x002fe80008011606 */
[----:B------:R-:W-:Y:S04]  /*4ad0*/  @!UP3 USEL UR6, UR13, UR6, !UP0 ;  /* 0x000000060d06b287 */ /* 0x000fe8000c000000 */
[----:B------:R-:W-:Y:S02]  /*4ae0*/  @!UP3 UIADD3 UR4, UPT, UPT, -UR8, UR6, URZ ;  /* 0x000000060804b290 */ /* 0x000fe4000fffe1ff */
[----:B------:R-:W-:Y:S02]  /*4af0*/  @!UP3 UIADD3 UR6, UPT, UPT, UR8, -UR6, URZ ;  /* 0x800000060806b290 */ /* 0x000fe4000fffe0ff */
[----:B------:R-:W-:Y:S02]  /*4b00*/  @!UP3 UIMAD UR14, UR4, UR5, UR14 ;  /* 0x00000005040eb2a4 */ /* 0x000fe4000f8e020e */
[----:B------:R-:W-:Y:S01]  /*4b10*/  @!UP3 UIMAD UR13, UR6, UR10, UR13 ;  /* 0x0000000a060db2a4 */ /* 0x000fe2000f8e020d */
[----:B------:R-:W-:Y:S11]  /*4b20*/  BRA.U UP1, `(.L_x_79) ;  /* 0x0000000101107547 */ /* 0x000ff6000b800000 */
[----:B---3--:R-:W-:Y:S04]  /*4b30*/  MOV R0, UR54 ;  /* 0x0000003600007c02 */ /* 0x008fe80008000f00 */
[----:B------:R-:W-:Y:S04]  /*4b40*/  SHF.L.U32 R9, R0, 0x1f, RZ ;  /* 0x0000001f00097819 */ /* 0x000fe800000006ff */
[----:B------:R-:W1:Y:S02]  /*4b50*/  SYNCS.PHASECHK.TRANS64.TRYWAIT P2, [UR21+0x68], R9 ;  /* 0x00006809ff0075a7 */ /* 0x000e640008041115 */
[----:B-1----:R-:W-:Y:S05]  /*4b60*/  @!P2 BRA `(.L_x_80) ;  /* 0x000000740074a947 */ /* 0x002fea0003800000 */
.L_x_79:
[----:B------:R-:W-:Y:S05]  /*4b70*/  @!P1 BRA `(.L_x_81) ;  /* 0x0000000000309947 */ /* 0x000fea0003800000 */
[----:B------:R-:W-:Y:S01]  /*4b80*/  ISETP.NE.U32.AND P1, PT, R2, RZ, PT ;  /* 0x000000ff0200720c */ /* 0x000fe20003f25070 */
[----:B------:R-:W4:Y:S01]  /*4b90*/  LDCU.64 UR4, c[0x0][0x358] ;  /* 0x00006b00ff0477ac */ /* 0x000f220008000a00 */
[----:B------:R-:W-:Y:S02]  /*4ba0*/  IMAD.MOV.U32 R61, RZ, RZ, 0x1 ;  /* 0x00000001ff3d7424 */ /* 0x000fe400078e00ff */
[----:B------:R-:W-:Y:S11]  /*4bb0*/  ISETP.NE.AND.EX P1, PT, R3, RZ, PT, P1 ;  /* 0x000000ff0300720c */ /* 0x000ff60003f25310 */
[----:B------:R-:W-:Y:S02]  /*4bc0*/  @!UPT UIADD3 URZ, UPT, UPT, URZ, URZ, URZ ;  /* 0x000000fffffff290 */ /* 0x000fe4000fffe0ff */
[----:B-1----:R-:W1:Y:S01]  /*4bd0*/  @P1 LDC.64 R8, c[0x0][0x888] ;  /* 0x00022200ff081b82 */ /* 0x002e620000000a00 */
[----:B---3--:R-:W-:Y:S04]  /*4be0*/  @P1 IMAD R0, R4, UR36, RZ ;  /* 0x0000002404001c24 */ /* 0x008fe8000f8e02ff */
[----:B-1----:R-:W-:Y:S04]  /*4bf0*/  @P1 IMAD.WIDE R8, R0, 0x4, R8 ;  /* 0x0000000400081825 */ /* 0x002fe800078e0208 */
[----:B------:R-:W-:Y:S01]  /*4c00*/  HFMA2 R0, -RZ, RZ, 0, 5.9604644775390625e-08 ;  /* 0x00000001ff007431 */ /* 0x000fe200000001ff */
[----:B----45:R4:W5:Y:S04]  /*4c10*/  @P1 LDG.E R27, desc[UR4][R8.64] ;  /* 0x00000004081b1981 */ /* 0x030968000c1e1900 */
[----:B------:R-:W-:Y:S01]  /*4c20*/  @!P1 PRMT R61, R0, 0x7610, R61 ;  /* 0x00007610003d9816 */ /* 0x000fe2000000003d */
[----:B----4-:R-:W1:Y:S06]  /*4c30*/  @!P1 LDC R27, c[0x0][0x880] ;  /* 0x00022000ff1b9b82 */ /* 0x010e6c0000000800 */
.L_x_81:
[----:B-1---5:R-:W-:Y:S01]  /*4c40*/  @!P0 FSETP.EQ.AND P1, PT, R27, RZ, PT ;  /* 0x000000ff1b00820b */ /* 0x022fe20003f22000 */
[----:B------:R-:W-:Y:S01]  /*4c50*/  @!UPT UIADD3 URZ, UPT, UPT, URZ, URZ, URZ ;  /* 0x000000fffffff290 */ /* 0x000fe2000fffe0ff */
[----:B------:R-:W-:Y:S11]  /*4c60*/  @!P0 BRA `(.L_x_82) ;  /* 0x0000000000188947 */ /* 0x000ff60003800000 */
[----:B------:R-:W-:Y:S02]  /*4c70*/  LOP3.LUT P0, RZ, R61, 0xff, RZ, 0xc0, !PT ;  /* 0x000000ff3dff7812 */ /* 0x000fe4000780c0ff */
[----:B------:R-:W-:Y:S04]  /*4c80*/  ISETP.NE.U32.AND P1, PT, R2, RZ, PT ;  /* 0x000000ff0200720c */ /* 0x000fe80003f25070 */
[----:B------:R-:W-:Y:S04]  /*4c90*/  ISETP.NE.AND.EX P1, PT, R3, RZ, PT, P1 ;  /* 0x000000ff0300720c */ /* 0x000fe80003f25310 */
[----:B------:R-:W-:Y:S03]  /*4ca0*/  PLOP3.LUT P1, PT, P1, PT, PT, 0x8, 0x80 ;  /* 0x000000000080781c */ /* 0x000fe60000f2e170 */
[----:B------:R-:W-:Y:S11]  /*4cb0*/  @P0 FSETP.EQ.AND P1, PT, R27, RZ, PT ;  /* 0x000000ff1b00020b */ /* 0x000ff60003f22000 */
[----:B------:R-:W-:Y:S02]  /*4cc0*/  @!UPT UIADD3 URZ, UPT, UPT, URZ, URZ, URZ ;  /* 0x000000fffffff290 */ /* 0x000fe4000fffe0ff */
.L_x_82:
[----:B------:R-:W1:Y:S01]  /*4cd0*/  SYNCS.PHASECHK.TRANS64.TRYWAIT P2, [UR21+0x40], R10 ;  /* 0x0000400aff0075a7 */ /* 0x000e620008041115 */
[----:B------:R-:W-:Y:S04]  /*4ce0*/  ELECT P0, URZ, PT ;  /* 0x0000000000ff782f */ /* 0x000fe80003800000 */
[----:B------:R-:W-:Y:S11]  /*4cf0*/  PLOP3.LUT P1, PT, P1, P0, PT, 0xf2, 0x2f ;  /* 0x00000000002f781c */ /* 0x000ff60000f21e72 */
[----:B------:R-:W-:Y:S02]  /*4d00*/  @!UPT UIADD3 URZ, UPT, UPT, URZ, URZ, URZ ;  /* 0x000000fffffff290 */ /* 0x000fe4000fffe0ff */
[----:B------:R-:W-:Y:S05]  /*4d10*/  @!P1 IADD3 R6, P0, PT, R16, 0x580, RZ ;  /* 0x0000058010069810 */ /* 0x000fea0007f1e0ff */
[----:B---3--:R-:W-:Y:S01]  /*4d20*/  @!P1 IMAD.X R0, RZ, RZ, R17, P0 ;  /* 0x000000ffff009224 */ /* 0x008fe200000e0611 */
[----:B-1----:R-:W-:Y:S07]  /*4d30*/  @!P2 BRA `(.L_x_83) ;  /* 0x000000740018a947 */ /* 0x002fee0003800000 */
.L_x_202:
[----:B------:R-:W-:Y:S01]  /*4d40*/  @!P1 R2UR UR5, R6 ;  /* 0x00000000060592ca */ /* 0x000fe200000e0000 */
[----:B------:R-:W-:Y:S01]  /*4d50*/  VOTEU.ALL UP0, P1 ;  /* 0x0000000000ff7886 */ /* 0x000fe20000800000 */
[----:B------:R-:W-:Y:S01]  /*4d60*/  @!P1 R2UR UR4, R0 ;  /* 0x00000000000492ca */ /* 0x000fe200000e0000 */
[----:B------:R-:W-:Y:S01]  /*4d70*/  @!P1 IMAD.MOV.U32 R0, RZ, RZ, 0x2000 ;  /* 0x00002000ff009424 */ /* 0x000fe200078e00ff */
[----:B------:R-:W-:Y:S01]  /*4d80*/  UMOV UR8, 0x0 ;  /* 0x0000000000087882 */ /* 0x000fe20000000000 */
[----:B------:R-:W-:Y:S01]  /*4d90*/  UMOV UR9, 0x10000000 ;  /* 0x1000000000097882 */ /* 0x000fe20000000000 */
[----:B------:R-:W-:Y:S01]  /*4da0*/  @!UP0 UIADD3 UR40, UPT, UPT, UR21, 0x400, URZ ;  /* 0x0000040015288890 */ /* 0x000fe2000fffe0ff */
[----:B------:R-:W-:Y:S01]  /*4db0*/  @!P1 IADD3 R6, P0, PT, R16, 0x580, RZ ;  /* 0x0000058010069810 */ /* 0x000fe20007f1e0ff */
[----:B------:R-:W-:Y:S01]  /*4dc0*/  VOTEU.ALL UP0, P1 ;  /* 0x0000000000ff7886 */ /* 0x000fe20000800000 */
[----:B------:R-:W-:Y:S01]  /*4dd0*/  UMOV UR44, UR36 ;  /* 0x00000024002c7c82 */ /* 0x000fe20008000000 */
[----:B------:R-:W-:Y:S03]  /*4de0*/  UPRMT UR6, UR52, 0x654, UR41 ;  /* 0x0000065434067896 */ /* 0x000fe60008000029 */
[----:B------:R-:W-:Y:S02]  /*4df0*/  IMAD.U32 R8, RZ, RZ, UR5 ;  /* 0x00000005ff087e24 */ /* 0x000fe4000f8e00ff */
[----:B-1----:R-:W-:Y:S03]  /*4e00*/  IMAD.U32 R9, RZ, RZ, UR4 ;  /* 0x00000004ff097e24 */ /* 0x002fe6000f8e00ff */
[----:B------:R-:W-:Y:S02]  /*4e10*/  @!P1 R2UR UR4, R8 ;  /* 0x00000000080492ca */ /* 0x000fe400000e0000 */
[----:B------:R-:W-:Y:S11]  /*4e20*/  @!P1 R2UR UR5, R9 ;  /* 0x00000000090592ca */ /* 0x000ff600000e0000 */
[----:B------:R-:W-:Y:S02]  /*4e30*/  @!UPT UIADD3 URZ, UPT, UPT, URZ, URZ, URZ ;  /* 0x000000fffffff290 */ /* 0x000fe4000fffe0ff */
[----:B------:R1:W-:Y:S01]  /*4e40*/  @!UP0 UTMALDG.3D [UR40], [UR4], desc[UR8] ;  /* 0x00000828040085b4 */ /* 0x0003e20008011000 */
[----:B------:R3:W-:Y:S01]  /*4e50*/  @!P1 SYNCS.ARRIVE.TRANS64.RED.A0TR RZ, [UR21+0x20], R0 ;  /* 0x00002000ffff99a7 */ /* 0x0007e20008300415 */
[----:B------:R-:W-:Y:S01]  /*4e60*/  SYNCS.ARRIVE.TRANS64.RED.A1T0 RZ, [UR6], RZ ;  /* 0x000000ffffff79a7 */ /* 0x000fe20008100406 */
[----:B---3--:R-:W-:Y:S01]  /*4e70*/  @!P1 IMAD.X R0, RZ, RZ, R17, P0 ;  /* 0x000000ffff009224 */ /* 0x008fe200000e0611 */
[----:B------:R-:W3:Y:S02]  /*4e80*/  SYNCS.PHASECHK.TRANS64.TRYWAIT P2, [UR21+0x48], R10 ;  /* 0x0000480aff0075a7 */ /* 0x000ee40008041115 */
[----:B-1-3--:R-:W-:Y:S05]  /*4e90*/  @!P2 BRA `(.L_x_84) ;  /* 0x0000007000d8a947 */ /* 0x00afea0003800000 */
.L_x_204:
        /* <DEDUP_REMOVED lines=8> */
[----:B------:R-:W-:Y:S01]  /*4f20*/  @!UP0 UIADD3 UR32, UPT, UPT, UR21, 0x2400, URZ ;  /* 0x0000240015208890 */ /* 0x000fe2000fffe0ff */
[----:B------:R-:W-:Y:S01]  /*4f30*/  VOTEU.ALL UP0, P1 ;  /* 0x0000000000ff7886 */ /* 0x000fe20000800000 */
[----:B------:R-:W-:Y:S01]  /*4f40*/  UMOV UR35, UR43 ;  /* 0x0000002b00237c82 */ /* 0x000fe20008000000 */
[----:B------:R-:W-:Y:S02]  /*4f50*/  UPRMT UR7, UR52, 0x654, UR33 ;  /* 0x0000065434077896 */ /* 0x000fe40008000021 */
        /* <DEDUP_REMOVED lines=11> */
.L_x_206:
        /* <DEDUP_REMOVED lines=11> */
[----:B------:R-:W-:Y:S02]  /*50c0*/  UMOV UR28, UR36 ;  /* 0x00000024001c7c82 */ /* 0x000fe40008000000 */
[----:B------:R-:W-:Y:S01]  /*50d0*/  IMAD.U32 R8, RZ, RZ, UR5 ;  /* 0x00000005ff087e24 */ /* 0x000fe2000f8e00ff */
[----:B------:R-:W-:Y:S01]  /*50e0*/  UPRMT UR29, UR52, 0x654, UR25 ;  /* 0x00000654341d7896 */ /* 0x000fe20008000019 */
        /* <DEDUP_REMOVED lines=10> */
.L_x_208:
[----:B------:R-:W-:Y:S01]  /*5190*/  @!P1 R2UR UR5, R6 ;  /* 0x00000000060592ca */ /* 0x000fe200000e0000 */
[----:B------:R-:W-:Y:S01]  /*51a0*/  VOTEU.ALL UP0, P1 ;  /* 0x0000000000ff7886 */ /* 0x000fe20000800000 */
[----:B------:R-:W-:Y:S01]  /*51b0*/  @!P1 R2UR UR4, R0 ;  /* 0x00000000000492ca */ /* 0x000fe200000e0000 */
[----:B------:R-:W-:Y:S01]  /*51c0*/  @!P1 IMAD.MOV.U32 R0, RZ, RZ, 0x2000 ;  /* 0x00002000ff009424 */ /* 0x000fe200078e00ff */
[----:B------:R-:W-:Y:S01]  /*51d0*/  UMOV UR8, 0x0 ;  /* 0x0000000000087882 */ /* 0x000fe20000000000 */
[----:B------:R-:W-:Y:S01]  /*51e0*/  UMOV UR9, 0x10000000 ;  /* 0x1000000000097882 */ /* 0x000fe20000000000 */
[----:B------:R-:W-:Y:S01]  /*51f0*/  @!UP0 UIADD3 UR18, UPT, UPT, UR42, 0x60, URZ ;  /* 0x000000602a128890 */ /* 0x000fe2000fffe0ff */
[----:B-1----:R-:W-:Y:S01]  /*5200*/  SHF.L.U32 R9, RZ, 0x1f, RZ ;  /* 0x0000001fff097819 */ /* 0x002fe200000006ff */
[----:B------:R-:W-:Y:S01]  /*5210*/  @!UP0 UIADD3 UR16, UPT, UPT, UR21, 0x6400, URZ ;  /* 0x0000640015108890 */ /* 0x000fe2000fffe0ff */
[----:B------:R-:W-:Y:S01]  /*5220*/  @!P1 IADD3 R8, P0, PT, R16, 0x580, RZ ;  /* 0x0000058010089810 */ /* 0x000fe20007f1e0ff */
[----:B------:R-:W-:Y:S01]  /*5230*/  VOTEU.ALL UP0, P1 ;  /* 0x0000000000ff7886 */ /* 0x000fe20000800000 */
[----:B------:R-:W-:Y:S01]  /*5240*/  UMOV UR19, UR43 ;  /* 0x0000002b00137c82 */ /* 0x000fe20008000000 */
[----:B------:R-:W-:Y:S01]  /*5250*/  UMOV UR20, UR36 ;  /* 0x0000002400147c82 */ /* 0x000fe20008000000 */
[----:B------:R-:W-:Y:S01]  /*5260*/  IMAD.U32 R18, RZ, RZ, UR5 ;  /* 0x00000005ff127e24 */ /* 0x000fe2000f8e00ff */
[----:B------:R-:W-:Y:S01]  /*5270*/  UPRMT UR24, UR52, 0x654, UR17 ;  /* 0x0000065434187896 */ /* 0x000fe20008000011 */
[----:B------:R-:W-:Y:S02]  /*5280*/  IMAD.U32 R19, RZ, RZ, UR4 ;  /* 0x00000004ff137e24 */ /* 0x000fe4000f8e00ff */
[----:B------:R-:W-:Y:S01]  /*5290*/  @!P1 IMAD.X R6, RZ, RZ, R17, P0 ;  /* 0x000000ffff069224 */ /* 0x000fe200000e0611 */
[----:B------:R-:W-:Y:S02]  /*52a0*/  @!P1 R2UR UR4, R18 ;  /* 0x00000000120492ca */ /* 0x000fe400000e0000 */
[----:B------:R-:W-:Y:S11]  /*52b0*/  @!P1 R2UR UR5, R19 ;  /* 0x00000000130592ca */ /* 0x000ff600000e0000 */
[----:B------:R-:W-:Y:S02]  /*52c0*/  @!UPT UIADD3 URZ, UPT, UPT, URZ, URZ, URZ ;  /* 0x000000fffffff290 */ /* 0x000fe4000fffe0ff */
[----:B------:R1:W-:Y:S01]  /*52d0*/  @!UP0 UTMALDG.3D [UR16], [UR4], desc[UR8] ;  /* 0x00000810040085b4 */ /* 0x0003e20008011000 */
[----:B------:R1:W-:Y:S01]  /*52e0*/  @!P1 SYNCS.ARRIVE.TRANS64.RED.A0TR RZ, [UR21+0x38], R0 ;  /* 0x00003800ffff99a7 */ /* 0x0003e20008300415 */
[----:B------:R-:W-:Y:S01]  /*52f0*/  SYNCS.ARRIVE.TRANS64.RED.A1T0 RZ, [UR24], RZ ;  /* 0x000000ffffff79a7 */ /* 0x000fe20008100418 */
[----:B------:R-:W3:Y:S02]  /*5300*/  SYNCS.PHASECHK.TRANS64.TRYWAIT P2, [UR21+0x40], R9 ;  /* 0x00004009ff0075a7 */ /* 0x000ee40008041115 */
[----:B-1-3--:R-:W-:Y:S05]  /*5310*/  @!P2 BRA `(.L_x_87) ;  /* 0x000000700000a947 */ /* 0x00afea0003800000 */
.L_x_210:
[----:B------:R-:W-:Y:S01]  /*5320*/  @!P1 R2UR UR5, R8 ;  /* 0x00000000080592ca */ /* 0x000fe200000e0000 */
[----:B------:R-:W-:Y:S01]  /*5330*/  VOTEU.ALL UP0, P1 ;  /* 0x0000000000ff7886 */ /* 0x000fe20000800000 */
[----:B------:R-:W-:Y:S01]  /*5340*/  @!P1 R2UR UR4, R6 ;  /* 0x00000000060492ca */ /* 0x000fe200000e0000 */
[----:B-1----:R-:W-:Y:S01]  /*5350*/  @!P1 IMAD.MOV.U32 R0, RZ, RZ, 0x2000 ;  /* 0x00002000ff009424 */ /* 0x002fe200078e00ff */
        /* <DEDUP_REMOVED lines=9> */
[----:B------:R-:W-:Y:S01]  /*53f0*/  UMOV UR12, UR36 ;  /* 0x00000024000c7c82 */ /* 0x000fe20008000000 */
        /* <DEDUP_REMOVED lines=10> */
.L_x_212:
        /* <DEDUP_REMOVED lines=24> */
.L_x_214:
[----:B------:R-:W-:Y:S01]  /*5620*/  @!P1 R2UR UR5, R8 ;  /* 0x00000000080592ca */ /* 0x000fe200000e0000 */
[----:B------:R-:W-:Y:S01]  /*5630*/  VOTEU.ALL UP0, P1 ;  /* 0x0000000000ff7886 */ /* 0x000fe20000800000 */
[----:B------:R-:W-:Y:S01]  /*5640*/  @!P1 R2UR UR4, R6 ;  /* 0x00000000060492ca */ /* 0x000fe200000e0000 */
[----:B-1----:R-:W-:Y:S01]  /*5650*/  @!P1 IMAD.MOV.U32 R0, RZ, RZ, 0x2000 ;  /* 0x00002000ff009424 */ /* 0x002fe200078e00ff */
[----:B------:R-:W-:Y:S01]  /*5660*/  UMOV UR6, 0x0 ;  /* 0x0000000000067882 */ /* 0x000fe20000000000 */
[----:B------:R-:W-:Y:S01]  /*5670*/  UMOV UR7, 0x10000000 ;  /* 0x1000000000077882 */ /* 0x000fe20000000000 */
[----:B------:R-:W-:Y:S01]  /*5680*/  @!UP0 UIADD3 UR10, UPT, UPT, UR42, 0xc0, URZ ;  /* 0x000000c02a0a8890 */ /* 0x000fe2000fffe0ff */
[----:B------:R-:W-:Y:S01]  /*5690*/  VIADD R14, R14, 0x1 ;  /* 0x000000010e0e7836 */ /* 0x000fe20000000000 */
[----:B------:R-:W-:Y:S01]  /*56a0*/  @!UP0 UIADD3 UR8, UPT, UPT, UR21, 0x4400, URZ ;  /* 0x0000440015088890 */ /* 0x000fe2000fffe0ff */
[----:B------:R-:W-:Y:S01]  /*56b0*/  VOTEU.ALL UP0, P1 ;  /* 0x0000000000ff7886 */ /* 0x000fe20000800000 */
[----:B------:R-:W-:Y:S01]  /*56c0*/  UMOV UR9, UR25 ;  /* 0x0000001900097c82 */ /* 0x000fe20008000000 */
[----:B------:R-:W-:Y:S02]  /*56d0*/  UMOV UR11, UR43 ;  /* 0x0000002b000b7c82 */ /* 0x000fe40008000000 */
[----:B------:R-:W-:Y:S01]  /*56e0*/  IMAD.U32 R18, RZ, RZ, UR5 ;  /* 0x00000005ff127e24 */ /* 0x000fe2000f8e00ff */
[----:B------:R-:W-:Y:S01]  /*56f0*/  UMOV UR12, UR36 ;  /* 0x00000024000c7c82 */ /* 0x000fe20008000000 */
[----:B------:R-:W-:Y:S03]  /*5700*/  IMAD.U32 R19, RZ, RZ, UR4 ;  /* 0x00000004ff137e24 */ /* 0x000fe6000f8e00ff */
        /* <DEDUP_REMOVED lines=8> */
.L_x_216:
[----:B------:R-:W-:Y:S01]  /*5790*/  @!P1 IADD3 R6, P0, PT, R16, 0x580, RZ ;  /* 0x0000058010069810 */ /* 0x000fe20007f1e0ff */
[----:B------:R-:W-:Y:S01]  /*57a0*/  VOTEU.ALL UP0, P1 ;  /* 0x0000000000ff7886 */ /* 0x000fe20000800000 */
[----:B------:R-:W-:Y:S01]  /*57b0*/  UMOV UR6, 0x0 ;  /* 0x0000000000067882 */ /* 0x000fe20000000000 */
[----:B------:R-:W-:Y:S01]  /*57c0*/  UMOV UR7, 0x10000000 ;  /* 0x1000000000077882 */ /* 0x000fe20000000000 */
[----:B------:R-:W-:Y:S01]  /*57d0*/  @!P1 R2UR UR5, R6 ;  /* 0x00000000060592ca */ /* 0x000fe200000e0000 */
[----:B-1----:R-:W-:Y:S01]  /*57e0*/  @!P1 IMAD.X R0, RZ, RZ, R17, P0 ;  /* 0x000000ffff009224 */ /* 0x002fe200000e0611 */
[----:B------:R-:W-:Y:S01]  /*57f0*/  @!UP0 UIADD3 UR10, UPT, UPT, UR42, 0xe0, URZ ;  /* 0x000000e02a0a8890 */ /* 0x000fe2000fffe0ff */
[----:B------:R-:W-:Y:S01]  /*5800*/  R2UR UR18, R63 ;  /* 0x000000003f1272ca */ /* 0x000fe200000e0000 */
[----:B------:R-:W-:Y:S01]  /*5810*/  @!UP0 UIADD3 UR8, UPT, UPT, UR21, 0x6400, URZ ;  /* 0x0000640015088890 */ /* 0x000fe2000fffe0ff */
[----:B------:R-:W-:Y:S01]  /*5820*/  R2UR UR16, R64 ;  /* 0x00000000401072ca */ /* 0x000fe200000e0000 */
[----:B------:R-:W-:Y:S01]  /*5830*/  VOTEU.ALL UP0, P1 ;  /* 0x0000000000ff7886 */ /* 0x000fe20000800000 */
[----:B------:R-:W-:Y:S01]  /*5840*/  @!P1 R2UR UR4, R0 ;  /* 0x00000000000492ca */ /* 0x000fe200000e0000 */
[----:B------:R-:W-:Y:S01]  /*5850*/  UMOV UR9, UR17 ;  /* 0x0000001100097c82 */ /* 0x000fe20008000000 */
[----:B------:R-:W-:Y:S01]  /*5860*/  UMOV UR11, UR43 ;  /* 0x0000002b000b7c82 */ /* 0x000fe20008000000 */
[----:B------:R-:W-:Y:S01]  /*5870*/  UMOV UR12, UR36 ;  /* 0x00000024000c7c82 */ /* 0x000fe20008000000 */
[C---:B------:R-:W-:Y:S01]  /*5880*/  ISETP.NE.AND P0, PT, R14.reuse, 0x2, PT ;  /* 0x000000020e00780c */ /* 0x040fe20003f05270 */
[----:B------:R-:W-:Y:S01]  /*5890*/  UPLOP3.LUT UP1, UPT, UPT, UPT, UPT, 0x80, 0x8 ;  /* 0x000000000008789c */ /* 0x000fe20003f2f070 */
[----:B------:R-:W-:Y:S01]  /*58a0*/  IMAD.U32 R8, RZ, RZ, UR5 ;  /* 0x00000005ff087e24 */ /* 0x000fe2000f8e00ff */
[----:B------:R-:W-:Y:S01]  /*58b0*/  UMOV UR36, UR30 ;  /* 0x0000001e00247c82 */ /* 0x000fe20008000000 */
[----:B------:R-:W-:Y:S01]  /*58c0*/  SEL R0, RZ, 0x1, P0 ;  /* 0x00000001ff007807 */ /* 0x000fe20000000000 */
[----:B------:R-:W-:Y:S01]  /*58d0*/  UIADD3 UR20, UPT, UPT, UR13, UR18, URZ ;  /* 0x000000120d147290 */ /* 0x000fe2000fffe0ff */
[----:B------:R-:W-:Y:S01]  /*58e0*/  SEL R14, R14, RZ, P0 ;  /* 0x000000ff0e0e7207 */ /* 0x000fe20000000000 */
[----:B------:R-:W-:Y:S01]  /*58f0*/  UIADD3 UR16, UPT, UPT, UR14, UR16, URZ ;  /* 0x000000100e107290 */ /* 0x000fe2000fffe0ff */
[----:B------:R-:W-:Y:S01]  /*5900*/  LOP3.LUT R13, R13, R0, RZ, 0x3c, !PT ;  /* 0x000000000d0d7212 */ /* 0x000fe200078e3cff */
[----:B------:R-:W-:Y:S01]  /*5910*/  IMAD.U32 R9, RZ, RZ, UR4 ;  /* 0x00000004ff097e24 */ /* 0x000fe2000f8e00ff */
[----:B------:R-:W-:Y:S04]  /*5920*/  @!P1 R2UR UR4, R8 ;  /* 0x00000000080492ca */ /* 0x000fe800000e0000 */
[----:B------:R-:W-:Y:S11]  /*5930*/  @!P1 R2UR UR5, R9 ;  /* 0x00000000090592ca */ /* 0x000ff600000e0000 */
[----:B------:R-:W-:Y:S02]  /*5940*/  @!UPT UIADD3 URZ, UPT, UPT, URZ, URZ, URZ ;  /* 0x000000fffffff290 */ /* 0x000fe4000fffe0ff */
[----:B------:R3:W-:Y:S01]  /*5950*/  @!UP0 UTMALDG.3D [UR8], [UR4], desc[UR6] ;  /* 0x00000608040085b4 */ /* 0x0007e20008011000 */
[----:B------:R3:W-:Y:S01]  /*5960*/  @!P1 SYNCS.ARRIVE.TRANS64.RED.A0TR RZ, [UR21+0x38], R7 ;  /* 0x00003807ffff99a7 */ /* 0x0007e20008300415 */
[----:B------:R-:W-:Y:S01]  /*5970*/  SYNCS.ARRIVE.TRANS64.RED.A1T0 RZ, [UR24], RZ ;  /* 0x000000ffffff79a7 */ /* 0x000fe20008100418 */
[----:B------:R-:W-:Y:S05]  /*5980*/  BRA.U UP2, `(.L_x_91) ;  /* 0xffffffe902e07547 */ /* 0x000fea000b83ffff */
[----:B------:R-:W1:Y:S02]  /*5990*/  SYNCS.PHASECHK.TRANS64.TRYWAIT P0, [UR21+0x40], R10 ;  /* 0x0000400aff0075a7 */ /* 0x000e640008001115 */
[----:B-1----:R-:W-:Y:S05]  /*59a0*/  @!P0 BRA `(.L_x_92) ;  /* 0x0000006800bc8947 */ /* 0x002fea0003800000 */
.L_x_218:
[----:B------:R-:W4:Y:S02]  /*59b0*/  SYNCS.PHASECHK.TRANS64.TRYWAIT P0, [UR21+0x48], R10 ;  /* 0x0000480aff0075a7 */ /* 0x000f240008001115 */
[----:B----4-:R-:W-:Y:S05]  /*59c0*/  @!P0 BRA `(.L_x_93) ;  /* 0x0000006800cc8947 */ /* 0x010fea0003800000 */
.L_x_220:
[----:B------:R-:W4:Y:S01]  /*59d0*/  SYNCS.PHASECHK.TRANS64.TRYWAIT P0, [UR21+0x50], R10 ;  /* 0x0000500aff0075a7 */ /* 0x000f220008001115 */
[----:B------:R-:W-:Y:S01]  /*59e0*/  HFMA2 R0, -RZ, RZ, 0, 5.9604644775390625e-08 ;  /* 0x00000001ff007431 */ /* 0x000fe200000001ff */
[----:B----4-:R-:W-:Y:S06]  /*59f0*/  @!P0 BRA `(.L_x_94) ;  /* 0x0000006800d88947 */ /* 0x010fec0003800000 */
.L_x_222:
[----:B------:R-:W-:Y:S02]  /*5a00*/  MOV R2, UR21 ;  /* 0x0000001500027c02 */ /* 0x000fe40008000f00 */
[----:B-1----:R-:W-:-:S07]  /*5a10*/  SHF.L.U32 R3, R0, 0x1f, RZ ;  /* 0x0000001f00037819 */ /* 0x002fce00000006ff */
.L_x_95:
[----:B-1----:R1:W4:Y:S02]  /*5a20*/  SYNCS.PHASECHK.TRANS64.TRYWAIT P0, [R2+URZ+0x58], R3 ;  /* 0x00005803020075a7 */ /* 0x00232400080011ff */
[----:B----4-:R-:W-:Y:S05]  /*5a30*/  @!P0 NANOSLEEP.SYNCS 0x989680 ;  /* 0x009896800000895d */ /* 0x010fea0003900000 */
[----:B------:R-:W4:Y:S02]  /*5a40*/  @!P0 SYNCS.PHASECHK.TRANS64 P0, [R2+URZ+0x58], R3 ;  /* 0x00005803020085a7 */ /* 0x000f2400080010ff */
[----:B--234-:R-:W-:Y:S05]  /*5a50*/  @P0 EXIT ;  /* 0x000000000000094d */ /* 0x01cfea0003800000 */
[----:B------:R-:W-:Y:S05]  /*5a60*/  BRA `(.L_x_95) ;  /* 0xfffffffc00ec7947 */ /* 0x000fea000383ffff */
.L_x_76:
[----:B------:R-:W-:-:S06]  /*5a70*/  UISETP.GE.AND UP0, UPT, UR17, 0x4, UPT ;  /* 0x000000041100788c */ /* 0x000fcc000bf06270 */
[----:B------:R-:W-:-:S13]  /*5a80*/  PLOP3.LUT P0, PT, PT, PT, UP0, 0x80, 0x8 ;  /* 0x000000000008781c */ /* 0x000fda0003f0f008 */
[----:B-1----:R-:W-:Y:S05]  /*5a90*/  @!P0 EXIT ;  /* 0x000000000000894d */ /* 0x002fea0003800000 */
[----:B------:R-:W-:Y:S01]  /*5aa0*/  BAR.SYNC.DEFER_BLOCKING 0x6, 0xa0 ;  /* 0x0182800000007b1d */ /* 0x000fe20000010000 */
[C---:B------:R-:W-:Y:S01]  /*5ab0*/  IMAD.SHL.U32 R7, R72.reuse, 0x20, RZ ;  /* 0x0000002048077824 */ /* 0x040fe200078e00ff */
[C---:B------:R-:W-:Y:S01]  /*5ac0*/  R2P PR, R72.reuse, 0x6 ;  /* 0x0000000648007804 */ /* 0x040fe20000000000 */
[C---:B------:R-:W-:Y:S01]  /*5ad0*/  IMAD.SHL.U32 R4, R72.reuse, 0x4, RZ ;  /* 0x0000000448047824 */ /* 0x040fe200078e00ff */
[----:B------:R-:W-:Y:S01]  /*5ae0*/  CS2R R68, SRZ ;  /* 0x0000000000447805 */ /* 0x000fe2000001ff00 */
[C---:B------:R-:W-:Y:S01]  /*5af0*/  IMAD.U32 R23, R72.reuse, 0x10000, RZ ;  /* 0x0001000048177824 */ /* 0x040fe200078e00ff */
[----:B------:R-:W-:Y:S02]  /*5b00*/  UMOV UR43, 0x400 ;  /* 0x00000400002b7882 */ /* 0x000fe40000000000 */
[----:B------:R-:W1:Y:S01]  /*5b10*/  LDC.64 R56, c[0x0][0x888] ;  /* 0x00022200ff387b82 */ /* 0x000e620000000a00 */
[----:B------:R-:W-:Y:S01]  /*5b20*/  ULEA UR43, UR52, UR43, 0x18 ;  /* 0x0000002b342b7291 */ /* 0x000fe2000f8ec0ff */
[C---:B------:R-:W-:Y:S01]  /*5b30*/  LOP3.LUT R5, R7.reuse, 0xe0, RZ, 0xc0, !PT ;  /* 0x000000e007057812 */ /* 0x040fe200078ec0ff */
[----:B------:R-:W-:Y:S01]  /*5b40*/  IMAD.SHL.U32 R60, R72, 0x10, RZ ;  /* 0x00000010483c7824 */ /* 0x000fe200078e00ff */
[----:B------:R-:W-:Y:S01]  /*5b50*/  LOP3.LUT R7, R7, 0x100, RZ, 0xc0, !PT ;  /* 0x0000010007077812 */ /* 0x000fe200078ec0ff */
[----:B------:R-:W-:Y:S01]  /*5b60*/  UIADD3 UR4, UPT, UPT, UR43, 0x400, URZ ;  /* 0x000004002b047890 */ /* 0x000fe2000fffe0ff */
[----:B------:R-:W-:Y:S01]  /*5b70*/  LOP3.LUT R4, R5, 0x1c, R4, 0xf8, !PT ;  /* 0x0000001c05047812 */ /* 0x000fe200078ef804 */
[----:B------:R-:W-:Y:S01]  /*5b80*/  IMAD.MOV.U32 R71, RZ, RZ, 0x10 ;  /* 0x00000010ff477424 */ /* 0x000fe200078e00ff */
[----:B------:R-:W2:Y:S01]  /*5b90*/  LDC.64 R58, c[0x0][0x890] ;  /* 0x00022400ff3a7b82 */ /* 0x000ea20000000a00 */
[----:B------:R-:W-:Y:S01]  /*5ba0*/  SHF.R.U32.HI R5, RZ, 0x2, R72 ;  /* 0x00000002ff057819 */ /* 0x000fe20000011648 */
[----:B------:R-:W-:Y:S01]  /*5bb0*/  IMAD.MOV.U32 R70, RZ, RZ, 0x20 ;  /* 0x00000020ff467424 */ /* 0x000fe200078e00ff */
[----:B------:R-:W-:Y:S01]  /*5bc0*/  LOP3.LUT R23, R23, 0x600000, RZ, 0xc0, !PT ;  /* 0x0060000017177812 */ /* 0x000fe200078ec0ff */
[----:B------:R-:W-:Y:S01]  /*5bd0*/  IMAD.MOV.U32 R22, RZ, RZ, RZ ;  /* 0x000000ffff167224 */ /* 0x000fe200078e00ff */
[----:B------:R-:W-:Y:S01]  /*5be0*/  LOP3.LUT R60, R7, 0x600, R60, 0xf8, !PT ;  /* 0x00000600073c7812 */ /* 0x000fe200078ef83c */
[----:B------:R-:W-:Y:S01]  /*5bf0*/  IMAD.MOV.U32 R67, RZ, RZ, RZ ;  /* 0x000000ffff437224 */ /* 0x000fe200078e00ff */
[----:B------:R-:W-:Y:S01]  /*5c00*/  LOP3.LUT R5, R4, 0x4, R5, 0x78, !PT ;  /* 0x0000000404057812 */ /* 0x000fe200078e7805 */
[----:B------:R-:W3:Y:S01]  /*5c10*/  LDC.64 R54, c[0x0][0x8b0] ;  /* 0x00022c00ff367b82 */ /* 0x000ee20000000a00 */
[----:B------:R-:W4:Y:S01]  /*5c20*/  LDS R0, [UR43+0x120] ;  /* 0x0001202bff007984 */ /* 0x000f220008000800 */
[----:B------:R-:W-:Y:S01]  /*5c30*/  LOP3.LUT R72, R72, 0x60, RZ, 0xc0, !PT ;  /* 0x0000006048487812 */ /* 0x000fe200078ec0ff */
[----:B------:R-:W-:Y:S01]  /*5c40*/  IMAD.U32 R65, RZ, RZ, UR4 ;  /* 0x00000004ff417e24 */ /* 0x000fe2000f8e00ff */
[----:B------:R-:W-:Y:S01]  /*5c50*/  LOP3.LUT R60, R60, R5, RZ, 0xfc, !PT ;  /* 0x000000053c3c7212 */ /* 0x000fe200078efcff */
[----:B------:R-:W1:Y:S01]  /*5c60*/  LDCU UR63, c[0x0][0x370] ;  /* 0x00006e00ff3f77ac */ /* 0x000e620008000800 */
[----:B------:R-:W-:-:S02]  /*5c70*/  SEL R71, R71, 0xfffffff0, !P2 ;  /* 0xfffffff047477807 */ /* 0x000fc40005000000 */
[----:B------:R-:W1:Y:S01]  /*5c80*/  LDC.64 R52, c[0x0][0x8a8] ;  /* 0x00022a00ff347b82 */ /* 0x000e620000000a00 */
[----:B------:R-:W-:Y:S01]  /*5c90*/  SEL R70, R70, 0xffffffe0, !P1 ;  /* 0xffffffe046467807 */ /* 0x000fe20004800000 */
[----:B------:R-:W1:Y:S01]  /*5ca0*/  LDCU.64 UR54, c[0x0][0x348] ;  /* 0x00006900ff3677ac */ /* 0x000e620008000a00 */
[----:B------:R-:W1:Y:S01]  /*5cb0*/  LDCU UR42, c[0x0][0xb0c] ;  /* 0x00016180ff2a77ac */ /* 0x000e620008000800 */
[----:B------:R-:W1:Y:S01]  /*5cc0*/  LDCU UR39, c[0x0][0xb30] ;  /* 0x00016600ff2777ac */ /* 0x000e620008000800 */
[----:B------:R-:W1:Y:S01]  /*5cd0*/  LDCU.64 UR60, c[0x0][0x888] ;  /* 0x00011100ff3c77ac */ /* 0x000e620008000a00 */
[----:B------:R-:W1:Y:S01]  /*5ce0*/  LDCU.64 UR40, c[0x0][0xb28] ;  /* 0x00016500ff2877ac */ /* 0x000e620008000a00 */
[----:B------:R-:W1:Y:S01]  /*5cf0*/  LDCU.128 UR56, c[0x0][0xb10] ;  /* 0x00016200ff3877ac */ /* 0x000e620008000c00 */
[----:B------:R-:W1:Y:S01]  /*5d00*/  LDCU UR62, c[0x0][0x374] ;  /* 0x00006e80ff3e77ac */ /* 0x000e620008000800 */
[----:B------:R-:W-:Y:S01]  /*5d10*/  UMOV UR53, URZ ;  /* 0x000000ff00357c82 */ /* 0x000fe20008000000 */
[----:B------:R-:W-:Y:S01]  /*5d20*/  UMOV UR47, URZ ;  /* 0x000000ff002f7c82 */ /* 0x000fe20008000000 */
[----:B--2-4-:R-:W-:-:S07]  /*5d30*/  IMAD.IADD R23, R0, 0x1, R23 ;  /* 0x0000000100177824 */ /* 0x014fce00078e0217 */
.L_x_171:
[C---:B------:R-:W-:Y:S02]  /*5d40*/  LEA R0, R67.reuse, UR43, 0x3 ;  /* 0x0000002b43007c11 */ /* 0x040fe4000f8e18ff */
[----:B------:R-:W-:Y:S02]  /*5d50*/  SHF.L.U32 R3, R68, 0x1f, RZ ;  /* 0x0000001f44037819 */ /* 0x000fe400000006ff */
[----:B-1----:R-:W-:Y:S02]  /*5d60*/  LEA R5, R67, UR43, 0x4 ;  /* 0x0000002b43057c11 */ /* 0x002fe4000f8e20ff */
[----:B------:R-:W2:Y:S02]  /*5d70*/  SYNCS.PHASECHK.TRANS64.TRYWAIT P0, [R0+URZ+0x70], R3 ;  /* 0x00007003000075a7 */ /* 0x000ea400080011ff */
[----:B--2---:R-:W-:Y:S05]  /*5d80*/  @!P0 BRA `(.L_x_96) ;  /* 0x00000068000c8947 */ /* 0x004fea0003800000 */
.L_x_223:
[----:B------:R-:W-:Y:S01]  /*5d90*/  R2UR UR7, R73 ;  /* 0x00000000490772ca */ /* 0x000fe200000e0000 */
[----:B------:R-:W4:Y:S01]  /*5da0*/  LDS.128 R4, [R5+0x100] ;  /* 0x0001000005047984 */ /* 0x000f220000000c00 */
[----:B--2---:R-:W-:Y:S01]  /*5db0*/  VIADD R0, R0, 0x80 ;  /* 0x0000008000007836 */ /* 0x004fe20000000000 */
[----:B------:R-:W-:Y:S04]  /*5dc0*/  UISETP.GE.AND UP0, UPT, UR45, 0x1, UPT ;  /* 0x000000012d00788c */ /* 0x000fe8000bf06270 */
[----:B------:R-:W-:Y:S01]  /*5dd0*/  PRMT R0, RZ, 0x654, R0 ;  /* 0x00000654ff007816 */ /* 0x000fe20000000000 */
[----:B------:R-:W-:Y:S01]  /*5de0*/  @!PT LDS RZ, [RZ] ;  /* 0x00000000fffff984 */ /* 0x000fe20000000800 */
[----:B------:R-:W-:Y:S01]  /*5df0*/  @!PT LDS RZ, [RZ] ;  /* 0x00000000fffff984 */ /* 0x000fe20000000800 */
[----:B------:R-:W-:Y:S01]  /*5e00*/  @!PT LDS RZ, [RZ] ;  /* 0x00000000fffff984 */ /* 0x000fe20000000800 */
[----:B------:R-:W-:Y:S01]  /*5e10*/  @!PT LDS RZ, [RZ] ;  /* 0x00000000fffff984 */ /* 0x000fe20000000800 */
[----:B------:R2:W-:Y:S06]  /*5e20*/  MEMBAR.ALL.CTA ;  /* 0x0000000000007992 */ /* 0x0005ec0000008000 */
[----:B--2---:R-:W2:Y:S02]  /*5e30*/  FENCE.VIEW.ASYNC.S ;  /* 0x00000000000073c6 */ /* 0x004ea40000000000 */
[----:B--2---:R2:W-:Y:S01]  /*5e40*/  SYNCS.ARRIVE.TRANS64.RED.A1T0 RZ, [R0+URZ], RZ ;  /* 0x000000ff00ff79a7 */ /* 0x0045e200081004ff */
[----:B----4-:R-:W-:Y:S11]  /*5e50*/  LOP3.LUT P0, RZ, R6, 0x1, RZ, 0xc0, !PT ;  /* 0x0000000106ff7812 */ /* 0x010ff6000780c0ff */
[----:B------:R-:W-:Y:S02]  /*5e60*/  @!UPT UIADD3 URZ, UPT, UPT, URZ, URZ, URZ ;  /* 0x000000fffffff290 */ /* 0x000fe4000fffe0ff */
[----:B------:R-:W-:Y:S01]  /*5e70*/  VOTEU.ANY UP1, P0 ;  /* 0x0000000000ff7886 */ /* 0x000fe20000020100 */
[----:B------:R-:W-:Y:S01]  /*5e80*/  PLOP3.LUT P0, PT, PT, PT, UP1, 0x80, 0x8 ;  /* 0x000000000008781c */ /* 0x000fe20003f0f018 */
[----:B------:R-:W-:Y:S06]  /*5e90*/  UP2UR UR4, UPR, URZ, 0x2 ;  /* 0x00000002ff047883 */ /* 0x000fec0008000000 */
[----:B------:R-:W-:Y:S06]  /*5ea0*/  IMAD.U32 R74, RZ, RZ, UR4 ;  /* 0x00000004ff4a7e24 */ /* 0x000fec000f8e00ff */
[----:B------:R-:W-:Y:S02]  /*5eb0*/  @P0 SHF.R.U32.HI R2, RZ, 0x10, R5 ;  /* 0x00000010ff020819 */ /* 0x000fe40000011605 */
[----:B------:R-:W-:Y:S02]  /*5ec0*/  @P0 MOV R3, R4 ;  /* 0x0000000400030202 */ /* 0x000fe40000000f00 */
[----:B------:R-:W-:Y:S02]  /*5ed0*/  @P0 R2UR UR4, R2 ;  /* 0x00000000020402ca */ /* 0x000fe400000e0000 */
[----:B------:R-:W-:Y:S02]  /*5ee0*/  @P0 LOP3.LUT R4, R5, 0xffff, RZ, 0xc0, !PT ;  /* 0x0000ffff05040812 */ /* 0x000fe400078ec0ff */
[----:B------:R-:W-:Y:S02]  /*5ef0*/  @P0 R2UR UR6, R3 ;  /* 0x00000000030602ca */ /* 0x000fe400000e0000 */
[----:B------:R-:W-:Y:S07]  /*5f00*/  @P0 R2UR UR5, R4 ;  /* 0x00000000040502ca */ /* 0x000fee00000e0000 */
[----:B------:R-:W-:Y:S02]  /*5f10*/  @UP1 UMOV UR7, UR4 ;  /* 0x0000000400071c82 */ /* 0x000fe40008000000 */
[----:B------:R-:W-:Y:S02]  /*5f20*/  IMAD.U32 R73, RZ, RZ, UR7 ;  /* 0x00000007ff497e24 */ /* 0x000fe4000f8e00ff */
[----:B------:R-:W-:Y:S02]  /*5f30*/  @UP1 UMOV UR38, UR6 ;  /* 0x0000000600261c82 */ /* 0x000fe40008000000 */
[----:B------:R-:W-:Y:S01]  /*5f40*/  @UP1 UMOV UR37, UR5 ;  /* 0x0000000500251c82 */ /* 0x000fe20008000000 */
[----:B--2---:R-:W-:Y:S05]  /*5f50*/  BRA.U !UP0, `(.L_x_97) ;  /* 0x0000000108cc7547 */ /* 0x004fea000b800000 */
[----:B------:R-:W2:Y:S01]  /*5f60*/  LDCU UR12, c[0x0][0xb20] ;  /* 0x00016400ff0c77ac */ /* 0x000ea20008000800 */
[----:B-1----:R-:W-:Y:S02]  /*5f70*/  UIMAD.WIDE.U32 UR4, UR62, UR59, URZ ;  /* 0x0000003b3e0472a5 */ /* 0x002fe4000f8e00ff */
[----:B------:R-:W-:Y:S02]  /*5f80*/  UIMAD.WIDE.U32 UR6, UR63, UR56, URZ ;  /* 0x000000383f0672a5 */ /* 0x000fe4000f8e00ff */
[----:B------:R-:W-:Y:S02]  /*5f90*/  UISETP.NE.AND UP0, UPT, UR58, 0x1, UPT ;  /* 0x000000013a00788c */ /* 0x000fe4000bf05270 */
[----:B------:R-:W-:Y:S02]  /*5fa0*/  UIMAD.WIDE.U32 UR8, UR37, UR59, URZ ;  /* 0x0000003b250872a5 */ /* 0x000fe4000f8e00ff */
[----:B------:R-:W-:Y:S02]  /*5fb0*/  UIMAD.WIDE.U32 UR10, UR38, UR56, URZ ;  /* 0x00000038260a72a5 */ /* 0x000fe4000f8e00ff */
[----:B------:R-:W-:Y:S02]  /*5fc0*/  UISETP.NE.AND UP1, UPT, UR42, 0x1, UPT ;  /* 0x000000012a00788c */ /* 0x000fe4000bf25270 */
[----:B------:R-:W-:Y:S01]  /*5fd0*/  UISETP.NE.AND UP2, UPT, UR45, 0x1, UPT ;  /* 0x000000012d00788c */ /* 0x000fe2000bf45270 */
[----:B------:R-:W-:Y:S02]  /*5fe0*/  UMOV UR4, UR5 ;  /* 0x0000000500047c82 */ /* 0x000fe40008000000 */
[----:B--2---:R-:W-:Y:S03]  /*5ff0*/  USHF.R.U32.HI UR5, URZ, UR12, UR4 ;  /* 0x0000000cff057299 */ /* 0x004fe60008011604 */
[----:B------:R-:W-:Y:S02]  /*6000*/  UMOV UR4, UR7 ;  /* 0x0000000700047c82 */ /* 0x000fe40008000000 */
[----:B------:R-:W-:Y:S02]  /*6010*/  USHF.R.U32.HI UR7, URZ, UR57, UR4 ;  /* 0x00000039ff077299 */ /* 0x000fe40008011604 */
[----:B------:R-:W-:Y:S02]  /*6020*/  USEL UR4, UR62, UR5, !UP0 ;  /* 0x000000053e047287 */ /* 0x000fe4000c000000 */
[----:B------:R-:W-:Y:S01]  /*6030*/  USEL UR7, UR63, UR7, !UP1 ;  /* 0x000000073f077287 */ /* 0x000fe2000c800000 */
[----:B------:R-:W-:Y:S01]  /*6040*/  UMOV UR5, UR9 ;  /* 0x0000000900057c82 */ /* 0x000fe20008000000 */
[----:B------:R-:W-:Y:S02]  /*6050*/  UIMAD.WIDE.U32 UR8, UR4, UR40, URZ ;  /* 0x00000028040872a5 */ /* 0x000fe4000f8e00ff */
[----:B------:R-:W-:Y:S03]  /*6060*/  USHF.R.U32.HI UR6, URZ, UR12, UR5 ;  /* 0x0000000cff067299 */ /* 0x000fe60008011605 */
[----:B------:R-:W-:Y:S01]  /*6070*/  UMOV UR5, UR11 ;  /* 0x0000000b00057c82 */ /* 0x000fe20008000000 */
[----:B------:R-:W-:Y:S02]  /*6080*/  UIMAD.WIDE.U32 UR10, UR7, UR40, URZ ;  /* 0x00000028070a72a5 */ /* 0x000fe4000f8e00ff */
[----:B------:R-:W-:Y:S02]  /*6090*/  USHF.R.U32.HI UR12, URZ, UR57, UR5 ;  /* 0x00000039ff0c7299 */ /* 0x000fe40008011605 */
[----:B------:R-:W-:Y:S01]  /*60a0*/  USEL UR6, UR37, UR6, !UP0 ;  /* 0x0000000625067287 */ /* 0x000fe2000c000000 */
[----:B------:R-:W-:Y:S02]  /*60b0*/  UMOV UR5, UR9 ;  /* 0x0000000900057c82 */ /* 0x000fe40008000000 */
[----:B------:R-:W-:Y:S01]  /*60c0*/  UMOV UR10, UR11 ;  /* 0x0000000b000a7c82 */ /* 0x000fe20008000000 */
[----:B------:R-:W-:Y:S02]  /*60d0*/  @UP2 USHF.R.U32.HI UR4, URZ, UR41, UR5 ;  /* 0x00000029ff042299 */ /* 0x000fe40008011605 */
[----:B------:R-:W-:Y:S02]  /*60e0*/  @UP2 USHF.R.U32.HI UR7, URZ, UR41, UR10 ;  /* 0x00000029ff072299 */ /* 0x000fe4000801160a */
[----:B------:R-:W-:Y:S02]  /*60f0*/  UIMAD UR4, UR45, UR4, URZ ;  /* 0x000000042d0472a4 */ /* 0x000fe4000f8e02ff */
        /* <DEDUP_REMOVED lines=8> */
[----:B------:R-:W-:Y:S02]  /*6180*/  USEL UR11, UR6, UR4, !UP2 ;  /* 0x00000004060b7287 */ /* 0x000fe4000d000000 */
[----:B------:R-:W-:Y:S02]  /*6190*/  UIADD3 UR8, UPT, UPT, -UR5, URZ, URZ ;  /* 0x000000ff05087290 */ /* 0x000fe4000fffe1ff */
[----:B------:R-:W-:Y:S01]  /*61a0*/  UIADD3 UR10, UPT, UPT, -UR11, URZ, URZ ;  /* 0x000000ff0b0a7290 */ /* 0x000fe2000fffe1ff */
[----:B------:R-:W-:Y:S01]  /*61b0*/  @!UP0 UMOV UR4, UR9 ;  /* 0x0000000900048c82 */ /* 0x000fe20008000000 */
[----:B------:R-:W-:Y:S02]  /*61c0*/  UIADD3 UR9, UPT, UPT, -UR6, URZ, URZ ;  /* 0x000000ff06097290 */ /* 0x000fe4000fffe1ff */
[----:B------:R-:W-:Y:S02]  /*61d0*/  @!UP0 USHF.R.U32.HI UR4, URZ, UR41, UR4 ;  /* 0x00000029ff048299 */ /* 0x000fe40008011604 */
[----:B------:R-:W-:Y:S02]  /*61e0*/  UIMAD UR10, UR45, UR10, UR6 ;  /* 0x0000000a2d0a72a4 */ /* 0x000fe4000f8e0206 */
[----:B------:R-:W-:Y:S04]  /*61f0*/  @!UP0 USEL UR4, UR5, UR4, !UP2 ;  /* 0x0000000405048287 */ /* 0x000fe8000d000000 */
[----:B------:R-:W-:Y:S02]  /*6200*/  @!UP0 UIMAD UR10, UR7, UR10, UR4 ;  /* 0x0000000a070a82a4 */ /* 0x000fe4000f8e0204 */
[----:B------:R-:W-:Y:S02]  /*6210*/  @!UP0 UIADD3 UR11, UPT, UPT, UR11, -UR4, URZ ;  /* 0x800000040b0b8290 */ /* 0x000fe4000fffe0ff */
[----:B------:R-:W-:Y:S02]  /*6220*/  UIMAD UR7, UR42, UR8, UR38 ;  /* 0x000000082a0772a4 */ /* 0x000fe4000f8e0226 */
[----:B------:R-:W-:Y:S02]  /*6230*/  @!UP0 UIMAD UR6, UR11, UR45, UR5 ;  /* 0x0000002d0b0682a4 */ /* 0x000fe4000f8e0205 */
[----:B------:R-:W-:Y:S01]  /*6240*/  UIMAD UR4, UR58, UR9, UR37 ;  /* 0x000000093a0472a4 */ /* 0x000fe2000f8e0225 */
[----:B------:R-:W-:Y:S02]  /*6250*/  @!UP0 UMOV UR5, UR10 ;  /* 0x0000000a00058c82 */ /* 0x000fe40008000000 */
[----:B------:R-:W-:Y:S02]  /*6260*/  UIMAD UR38, UR5, UR42, UR7 ;  /* 0x0000002a052672a4 */ /* 0x000fe4000f8e0207 */
[----:B------:R-:W-:Y:S11]  /*6270*/  UIMAD UR37, UR6, UR58, UR4 ;  /* 0x0000003a062572a4 */ /* 0x000ff6000f8e0204 */
[----:B------:R-:W-:Y:S01]  /*6280*/  @!UPT UIADD3 URZ, UPT, UPT, URZ, URZ, URZ ;  /* 0x000000fffffff290 */ /* 0x000fe2000fffe0ff */
.L_x_97:
[----:B-1----:R-:W-:Y:S01]  /*6290*/  UISETP.NE.AND UP0, UPT, UR39, 0x1, UPT ;  /* 0x000000012700788c */ /* 0x002fe2000bf05270 */
[----:B------:R-:W-:Y:S01]  /*62a0*/  LOP3.LUT P0, RZ, R65, 0x3f0, RZ, 0xc0, !PT ;  /* 0x000003f041ff7812 */ /* 0x000fe2000780c0ff */
[----:B------:R-:W-:Y:S01]  /*62b0*/  USHF.L.U32 UR50, UR16, 0x6, URZ ;  /* 0x0000000610327899 */ /* 0x000fe200080006ff */
[----:B------:R-:W-:Y:S01]  /*62c0*/  BSSY.RECONVERGENT B6, `(.L_x_98) ;  /* 0x0000034000067945 */ /* 0x000fe20003800200 */
[----:B------:R-:W-:Y:S01]  /*62d0*/  USHF.L.U32 UR49, UR20, 0x8, URZ ;  /* 0x0000000814317899 */ /* 0x000fe200080006ff */
[----:B------:R-:W-:Y:S06]  /*62e0*/  IADD3 R67, PT, PT, R67, 0x1, RZ ;  /* 0x0000000143437810 */ /* 0x000fec0007ffe0ff */
[----:B------:R-:W1:Y:S01]  /*62f0*/  @!UP0 LDCU.128 UR12, c[0x0][0xb10] ;  /* 0x00016200ff0c87ac */ /* 0x000e620008000c00 */
[----:B------:R-:W2:Y:S01]  /*6300*/  @!UP0 LDCU UR5, c[0x0][0xb0c] ;  /* 0x00016180ff0587ac */ /* 0x000ea20008000800 */
[----:B------:R-:W4:Y:S01]  /*6310*/  @!UP0 LDCU UR10, c[0x0][0xb20] ;  /* 0x00016400ff0a87ac */ /* 0x000f220008000800 */
[----:B-1----:R-:W-:Y:S02]  /*6320*/  UIMAD.WIDE.U32 UR8, UR38, UR12, URZ ;  /* 0x0000000c260872a5 */ /* 0x002fe4000f8e00ff */
[----:B------:R-:W-:Y:S02]  /*6330*/  UIMAD.WIDE.U32 UR6, UR37, UR15, URZ ;  /* 0x0000000f250672a5 */ /* 0x000fe4000f8e00ff */
[----:B------:R-:W-:Y:S03]  /*6340*/  @!UP0 UISETP.NE.AND UP1, UPT, UR14, 0x1, UPT ;  /* 0x000000010e00888c */ /* 0x000fe6000bf25270 */
[----:B------:R-:W-:Y:S01]  /*6350*/  @!UP0 UMOV UR4, UR9 ;  /* 0x0000000900048c82 */ /* 0x000fe20008000000 */
[----:B--2---:R-:W-:Y:S02]  /*6360*/  @!UP0 UISETP.NE.AND UP2, UPT, UR5, 0x1, UPT ;  /* 0x000000010500888c */ /* 0x004fe4000bf45270 */
[----:B------:R-:W-:Y:S01]  /*6370*/  @!UP0 USHF.R.U32.HI UR4, URZ, UR13, UR4 ;  /* 0x0000000dff048299 */ /* 0x000fe20008011604 */
[----:B------:R-:W-:Y:S02]  /*6380*/  @!UP0 UMOV UR6, UR7 ;  /* 0x0000000700068c82 */ /* 0x000fe40008000000 */
[----:B----4-:R-:W-:Y:S02]  /*6390*/  @!UP0 USHF.R.U32.HI UR6, URZ, UR10, UR6 ;  /* 0x0000000aff068299 */ /* 0x010fe40008011606 */
[----:B------:R-:W-:Y:S02]  /*63a0*/  @!UP0 USEL UR7, UR38, UR4, !UP2 ;  /* 0x0000000426078287 */ /* 0x000fe4000d000000 */
[----:B------:R-:W-:Y:S04]  /*63b0*/  @!UP0 USEL UR6, UR37, UR6, !UP1 ;  /* 0x0000000625068287 */ /* 0x000fe8000c800000 */
[----:B------:R-:W-:Y:S02]  /*63c0*/  @!UP0 UIADD3 UR4, UPT, UPT, -UR7, UR6, URZ ;  /* 0x0000000607048290 */ /* 0x000fe4000fffe1ff */
[----:B------:R-:W-:Y:S02]  /*63d0*/  @!UP0 UIADD3 UR6, UPT, UPT, UR7, -UR6, URZ ;  /* 0x8000000607068290 */ /* 0x000fe4000fffe0ff */
[----:B------:R-:W-:Y:S02]  /*63e0*/  @!UP0 UIMAD UR38, UR4, UR5, UR38 ;  /* 0x00000005042682a4 */ /* 0x000fe4000f8e0226 */
[----:B------:R-:W-:Y:S01]  /*63f0*/  @!UP0 UIMAD UR37, UR6, UR14, UR37 ;  /* 0x0000000e062582a4 */ /* 0x000fe2000f8e0225 */
[----:B------:R-:W-:Y:S11]  /*6400*/  @!P0 BRA `(.L_x_99) ;  /* 0x00000000007c8947 */ /* 0x000ff60003800000 */
[----:B------:R-:W1:Y:S01]  /*6410*/  LDCU.64 UR8, c[0x4][0x80] ;  /* 0x01001000ff0877ac */ /* 0x000e620008000a00 */
[----:B------:R-:W-:Y:S01]  /*6420*/  MOV R2, 0x0 ;  /* 0x0000000000027802 */ /* 0x000fe20000000f00 */
[----:B------:R-:W-:Y:S02]  /*6430*/  HFMA2 R12, -RZ, RZ, 0, 5.9604644775390625e-08 ;  /* 0x00000001ff0c7431 */ /* 0x000fe400000001ff */
[----:B------:R-:W-:Y:S01]  /*6440*/  IMAD.MOV.U32 R8, RZ, RZ, 0x70 ;  /* 0x00000070ff087424 */ /* 0x000fe200078e00ff */
[----:B------:R2:W4:Y:S01]  /*6450*/  LDC.64 R14, c[0x4][R2] ;  /* 0x01000000020e7b82 */ /* 0x0005220000000a00 */
[----:B------:R-:W3:Y:S01]  /*6460*/  LDCU.64 UR6, c[0x4][0x88] ;  /* 0x01001100ff0677ac */ /* 0x000ee20008000a00 */
[----:B------:R-:W-:Y:S01]  /*6470*/  IMAD.MOV.U32 R13, RZ, RZ, RZ ;  /* 0x000000ffff0d7224 */ /* 0x000fe200078e00ff */
[----:B------:R-:W2:Y:S01]  /*6480*/  LDCU.64 UR4, c[0x4][0x8] ;  /* 0x01000100ff0477ac */ /* 0x000ea20008000a00 */
[----:B-1----:R-:W-:Y:S01]  /*6490*/  MOV R5, UR9 ;  /* 0x0000000900057c02 */ /* 0x002fe20008000f00 */
[----:B------:R-:W-:Y:S01]  /*64a0*/  IMAD.U32 R4, RZ, RZ, UR8 ;  /* 0x00000008ff047e24 */ /* 0x000fe2000f8e00ff */
[----:B---3--:R-:W-:Y:S01]  /*64b0*/  MOV R7, UR7 ;  /* 0x0000000700077c02 */ /* 0x008fe20008000f00 */
[----:B------:R-:W-:Y:S01]  /*64c0*/  IMAD.U32 R6, RZ, RZ, UR6 ;  /* 0x00000006ff067e24 */ /* 0x000fe2000f8e00ff */
[----:B--2---:R-:W-:Y:S01]  /*64d0*/  MOV R11, UR5 ;  /* 0x00000005000b7c02 */ /* 0x004fe20008000f00 */
[----:B------:R-:W-:Y:S02]  /*64e0*/  IMAD.U32 R10, RZ, RZ, UR4 ;  /* 0x00000004ff0a7e24 */ /* 0x000fe4000f8e00ff */
[----:B------:R-:W-:Y:S07]  /*64f0*/  LEPC R20, `(.L_x_100) ;  /* 0x000000001014794e */ /* 0x000fee0000000000 */
[----:B----45:R-:W-:Y:S05]  /*6500*/  CALL.ABS.NOINC R14 ;  /* 0x000000000e007343 */ /* 0x030fea0003c00000 */
.L_x_100:
[----:B------:R-:W1:Y:S01]  /*6510*/  LDCU.64 UR8, c[0x4][0x80] ;  /* 0x01001000ff0877ac */ /* 0x000e620008000a00 */
[----:B------:R-:W2:Y:S01]  /*6520*/  LDC.64 R2, c[0x4][R2] ;  /* 0x0100000002027b82 */ /* 0x000ea20000000a00 */
[----:B------:R-:W-:Y:S02]  /*6530*/  HFMA2 R12, -RZ, RZ, 0, 5.9604644775390625e-08 ;  /* 0x00000001ff0c7431 */ /* 0x000fe400000001ff */
[----:B------:R-:W-:Y:S02]  /*6540*/  IMAD.MOV.U32 R8, RZ, RZ, 0x70 ;  /* 0x00000070ff087424 */ /* 0x000fe400078e00ff */
[----:B------:R-:W-:Y:S01]  /*6550*/  IMAD.MOV.U32 R13, RZ, RZ, RZ ;  /* 0x000000ffff0d7224 */ /* 0x000fe200078e00ff */
[----:B------:R-:W3:Y:S01]  /*6560*/  LDCU.64 UR6, c[0x4][0x88] ;  /* 0x01001100ff0677ac */ /* 0x000ee20008000a00 */
[----:B------:R-:W4:Y:S01]  /*6570*/  LDCU.64 UR4, c[0x4][0x8] ;  /* 0x01000100ff0477ac */ /* 0x000f220008000a00 */
[----:B-1----:R-:W-:Y:S02]  /*6580*/  MOV R4, UR8 ;  /* 0x0000000800047c02 */ /* 0x002fe40008000f00 */
[----:B------:R-:W-:Y:S02]  /*6590*/  MOV R5, UR9 ;  /* 0x0000000900057c02 */ /* 0x000fe40008000f00 */
[----:B---3--:R-:W-:Y:S01]  /*65a0*/  MOV R7, UR7 ;  /* 0x0000000700077c02 */ /* 0x008fe20008000f00 */
[----:B------:R-:W-:Y:S01]  /*65b0*/  IMAD.U32 R6, RZ, RZ, UR6 ;  /* 0x00000006ff067e24 */ /* 0x000fe2000f8e00ff */
[----:B----4-:R-:W-:Y:S01]  /*65c0*/  MOV R11, UR5 ;  /* 0x00000005000b7c02 */ /* 0x010fe20008000f00 */
[----:B------:R-:W-:Y:S02]  /*65d0*/  IMAD.U32 R10, RZ, RZ, UR4 ;  /* 0x00000004ff0a7e24 */ /* 0x000fe4000f8e00ff */
[----:B------:R-:W-:Y:S07]  /*65e0*/  LEPC R20, `(.L_x_99) ;  /* 0x000000001014794e */ /* 0x000fee0000000000 */
[----:B--2---:R-:W-:Y:S05]  /*65f0*/  CALL.ABS.NOINC R2 ;  /* 0x0000000002007343 */ /* 0x004fea0003c00000 */
.L_x_99:
[----:B------:R-:W-:Y:S05]  /*6600*/  BSYNC.RECONVERGENT B6 ;  /* 0x0000000000067941 */ /* 0x000fea0003800200 */
.L_x_98:
[----:B------:R-:W-:Y:S02]  /*6610*/  ISETP.NE.U32.AND P0, PT, RZ, UR60, PT ;  /* 0x0000003cff007c0c */ /* 0x000fe4000bf05070 */
[C---:B------:R-:W-:Y:S02]  /*6620*/  ISETP.NE.U32.AND P1, PT, R58.reuse, RZ, PT ;  /* 0x000000ff3a00720c */ /* 0x040fe40003f25070 */
[----:B------:R-:W-:Y:S02]  /*6630*/  ISETP.NE.U32.AND P4, PT, R58, RZ, PT ;  /* 0x000000ff3a00720c */ /* 0x000fe40003f85070 */
[----:B------:R-:W-:Y:S02]  /*6640*/  ISETP.NE.AND.EX P0, PT, RZ, UR61, PT, P0 ;  /* 0x0000003dff007c0c */ /* 0x000fe4000bf05300 */
[C---:B------:R-:W-:Y:S02]  /*6650*/  ISETP.NE.AND.EX P1, PT, R59.reuse, RZ, PT, P1 ;  /* 0x000000ff3b00720c */ /* 0x040fe40003f25310 */
[----:B------:R-:W-:Y:S02]  /*6660*/  ISETP.NE.AND.EX P4, PT, R59, RZ, P0, P4 ;  /* 0x000000ff3b00720c */ /* 0x000fe40000785340 */
[----:B---3--:R-:W-:Y:S02]  /*6670*/  ISETP.NE.U32.AND P5, PT, R54, RZ, PT ;  /* 0x000000ff3600720c */ /* 0x008fe40003fa5070 */
[----:B------:R-:W-:Y:S02]  /*6680*/  ISETP.NE.U32.AND P3, PT, RZ, UR60, PT ;  /* 0x0000003cff007c0c */ /* 0x000fe4000bf65070 */
[----:B------:R-:W-:Y:S02]  /*6690*/  PLOP3.LUT P2, PT, PT, PT, PT, 0x8, 0x80 ;  /* 0x000000000080781c */ /* 0x000fe40003f4e170 */
[----:B------:R-:W-:Y:S02]  /*66a0*/  ISETP.NE.AND.EX P5, PT, R55, RZ, PT, P5 ;  /* 0x000000ff3700720c */ /* 0x000fe40003fa5350 */
[----:B------:R-:W-:Y:S03]  /*66b0*/  ISETP.NE.AND.EX P3, PT, RZ, UR61, PT, P3 ;  /* 0x0000003dff007c0c */ /* 0x000fe6000bf65330 */
[----:B------:R-:W-:Y:S01]  /*66c0*/  @!P4 PLOP3.LUT P2, PT, P1, PT, PT, 0x80, 0x8 ;  /* 0x000000000008c81c */ /* 0x000fe20000f4f070 */
[----:B------:R-:W-:Y:S01]  /*66d0*/  @!UPT UIADD3 URZ, UPT, UPT, URZ, URZ, URZ ;  /* 0x000000fffffff290 */ /* 0x000fe2000fffe0ff */
[----:B------:R-:W-:Y:S11]  /*66e0*/  @!P1 BRA `(.L_x_101) ;  /* 0x0000000000309947 */ /* 0x000ff60003800000 */
[----:B------:R-:W-:Y:S01]  /*66f0*/  ISETP.NE.U32.AND P0, PT, R56, RZ, PT ;  /* 0x000000ff3800720c */ /* 0x000fe20003f05070 */
[----:B------:R-:W1:Y:S01]  /*6700*/  LDCU.64 UR4, c[0x0][0x358] ;  /* 0x00006b00ff0477ac */ /* 0x000e620008000a00 */
[----:B------:R-:W-:Y:S02]  /*6710*/  IMAD.MOV.U32 R61, RZ, RZ, 0x1 ;  /* 0x00000001ff3d7424 */ /* 0x000fe400078e00ff */
[----:B------:R-:W-:Y:S11]  /*6720*/  ISETP.NE.AND.EX P0, PT, R57, RZ, PT, P0 ;  /* 0x000000ff3900720c */ /* 0x000ff60003f05300 */
[----:B------:R-:W-:Y:S02]  /*6730*/  @!UPT UIADD3 URZ, UPT, UPT, URZ, URZ, URZ ;  /* 0x000000fffffff290 */ /* 0x000fe4000fffe0ff */
[----:B------:R-:W2:Y:S01]  /*6740*/  @P0 LDC.64 R2, c[0x0][0x888] ;  /* 0x00022200ff020b82 */ /* 0x000ea20000000a00 */
[----:B------:R-:W-:Y:S04]  /*6750*/  @P0 IMAD R0, R58, UR36, RZ ;  /* 0x000000243a000c24 */ /* 0x000fe8000f8e02ff */
[----:B--2---:R-:W-:Y:S04]  /*6760*/  @P0 IMAD.WIDE R2, R0, 0x4, R2 ;  /* 0x0000000400020825 */ /* 0x004fe800078e0202 */
[----:B------:R-:W-:Y:S01]  /*6770*/  HFMA2 R0, -RZ, RZ, 0, 5.9604644775390625e-08 ;  /* 0x00000001ff007431 */ /* 0x000fe200000001ff */
[----:B-1---5:R1:W5:Y:S04]  /*6780*/  @P0 LDG.E R27, desc[UR4][R2.64] ;  /* 0x00000004021b0981 */ /* 0x022368000c1e1900 */
[----:B------:R-:W-:Y:S01]  /*6790*/  @!P0 PRMT R61, R0, 0x7610, R61 ;  /* 0x00007610003d8816 */ /* 0x000fe2000000003d */
[----:B-1----:R-:W2:Y:S06]  /*67a0*/  @!P0 LDC R27, c[0x0][0x880] ;  /* 0x00022000ff1b8b82 */ /* 0x002eac0000000800 */
.L_x_101:
[----:B------:R-:W-:Y:S05]  /*67b0*/  @!P5 BRA `(.L_x_102) ;  /* 0x000000000024d947 */ /* 0x000fea0003800000 */
[----:B------:R-:W-:Y:S01]  /*67c0*/  ISETP.NE.U32.AND P0, PT, R52, RZ, PT ;  /* 0x000000ff3400720c */ /* 0x000fe20003f05070 */
[----:B------:R-:W1:Y:S03]  /*67d0*/  LDCU.64 UR4, c[0x0][0x358] ;  /* 0x00006b00ff0477ac */ /* 0x000e660008000a00 */
[----:B------:R-:W-:Y:S11]  /*67e0*/  ISETP.NE.AND.EX P0, PT, R53, RZ, PT, P0 ;  /* 0x000000ff3500720c */ /* 0x000ff60003f05300 */
[----:B------:R-:W-:Y:S02]  /*67f0*/  @!UPT UIADD3 URZ, UPT, UPT, URZ, URZ, URZ ;  /* 0x000000fffffff290 */ /* 0x000fe4000fffe0ff */
[----:B------:R-:W3:Y:S01]  /*6800*/  @P0 LDC.64 R2, c[0x0][0x8a8] ;  /* 0x00022a00ff020b82 */ /* 0x000ee20000000a00 */
[----:B------:R-:W-:Y:S04]  /*6810*/  @P0 IMAD R0, R54, UR36, RZ ;  /* 0x0000002436000c24 */ /* 0x000fe8000f8e02ff */
[----:B---3--:R-:W-:Y:S05]  /*6820*/  @P0 IMAD.WIDE R2, R0, 0x4, R2 ;  /* 0x0000000400020825 */ /* 0x008fea00078e0202 */
[----:B-1---5:R1:W5:Y:S02]  /*6830*/  @P0 LDG.E R24, desc[UR4][R2.64] ;  /* 0x0000000402180981 */ /* 0x022364000c1e1900 */
[----:B-1----:R-:W3:Y:S02]  /*6840*/  @!P0 LDC R24, c[0x0][0x8a0] ;  /* 0x00022800ff188b82 */ /* 0x002ee40000000800 */
.L_x_102:
[----:B--2--5:R-:W-:Y:S01]  /*6850*/  FSETP.NEU.AND P0, PT, R27, RZ, PT ;  /* 0x000000ff1b00720b */ /* 0x024fe20003f0d000 */
[----:B------:R-:W-:Y:S01]  /*6860*/  IMAD.SHL.U32 R80, R60, 0x4, RZ ;  /* 0x000000043c507824 */ /* 0x000fe200078e00ff */
[----:B------:R-:W-:Y:S01]  /*6870*/  SEL R5, RZ, 0xffffffff, P3 ;  /* 0xffffffffff057807 */ /* 0x000fe20001800000 */
[----:B------:R-:W-:Y:S01]  /*6880*/  BSSY B1, `(.L_x_103) ;  /* 0x0000042000017945 */ /* 0x000fe20003800000 */
[----:B------:R-:W-:Y:S01]  /*6890*/  @!P4 LOP3.LUT P3, RZ, R61, 0xff, RZ, 0xc0, !PT ;  /* 0x000000ff3dffc812 */ /* 0x000fe2000786c0ff */
[----:B------:R-:W-:Y:S01]  /*68a0*/  VIADD R77, R80, UR43 ;  /* 0x0000002b504d7c36 */ /* 0x000fe20008000000 */
[----:B------:R-:W-:Y:S01]  /*68b0*/  @!P4 SEL R2, RZ, 0xffffffff, P0 ;  /* 0xffffffffff02c807 */ /* 0x000fe20000000000 */
[----:B------:R-:W-:Y:S01]  /*68c0*/  IMAD.MOV.U32 R81, RZ, RZ, 0x1 ;  /* 0x00000001ff517424 */ /* 0x000fe200078e00ff */
[----:B------:R-:W-:Y:S01]  /*68d0*/  LEA R34, R22, UR43, 0x3 ;  /* 0x0000002b16227c11 */ /* 0x000fe2000f8e18ff */
[----:B------:R-:W-:Y:S01]  /*68e0*/  IMAD.MOV.U32 R35, RZ, RZ, RZ ;  /* 0x000000ffff237224 */ /* 0x000fe200078e00ff */
[----:B------:R-:W-:Y:S02]  /*68f0*/  @P2 SEL R2, R5, R2, !P3 ;  /* 0x0000000205022207 */ /* 0x000fe40005800000 */
[----:B------:R-:W-:Y:S02]  /*6900*/  CS2R R38, SRZ ;  /* 0x0000000000267805 */ /* 0x000fe4000001ff00 */
[----:B------:R-:W-:Y:S02]  /*6910*/  SHF.L.U32 R3, R69, 0x1f, RZ ;  /* 0x0000001f45037819 */ /* 0x000fe400000006ff */
[----:B------:R-:W-:Y:S02]  /*6920*/  CS2R R36, SRZ ;  /* 0x0000000000247805 */ /* 0x000fe4000001ff00 */
[----:B------:R-:W-:Y:S02]  /*6930*/  @!P4 LOP3.LUT R2, R2, 0x1, RZ, 0xc0, !PT ;  /* 0x000000010202c812 */ /* 0x000fe400078ec0ff */
[----:B------:R-:W-:Y:S02]  /*6940*/  CS2R R42, SRZ ;  /* 0x00000000002a7805 */ /* 0x000fe4000001ff00 */
[----:B------:R-:W-:Y:S02]  /*6950*/  LEA.HI R25, R22, R22, RZ, 0x1 ;  /* 0x0000001616197211 */ /* 0x000fe400078f08ff */
[----:B------:R-:W-:Y:S02]  /*6960*/  CS2R R40, SRZ ;  /* 0x0000000000287805 */ /* 0x000fe4000001ff00 */
[----:B------:R-:W-:Y:S02]  /*6970*/  ISETP.NE.U32.OR P6, PT, R2, 0x1, P4 ;  /* 0x000000010200780c */ /* 0x000fe400027c5470 */
[----:B------:R-:W-:Y:S02]  /*6980*/  CS2R R46, SRZ ;  /* 0x00000000002e7805 */ /* 0x000fe4000001ff00 */
[----:B------:R-:W-:Y:S01]  /*6990*/  LOP3.LUT P4, R66, R61, 0xff, RZ, 0xc0, !PT ;  /* 0x000000ff3d427812 */ /* 0x000fe2000788c0ff */
[C---:B------:R-:W-:Y:S01]  /*69a0*/  IMAD.SHL.U32 R0, R25.reuse, 0x80, RZ ;  /* 0x0000008019007824 */ /* 0x040fe200078e00ff */
[----:B------:R-:W-:Y:S02]  /*69b0*/  SEL R2, RZ, 0xffffffff, P0 ;  /* 0xffffffffff027807 */ /* 0x000fe40000000000 */
[----:B------:R-:W-:Y:S02]  /*69c0*/  CS2R R44, SRZ ;  /* 0x00000000002c7805 */ /* 0x000fe4000001ff00 */
[----:B------:R-:W-:Y:S02]  /*69d0*/  LOP3.LUT R25, R25, 0xffe, RZ, 0xc0, !PT ;  /* 0x00000ffe19197812 */ /* 0x000fe400078ec0ff */
[----:B------:R-:W-:Y:S02]  /*69e0*/  CS2R R50, SRZ ;  /* 0x0000000000327805 */ /* 0x000fe4000001ff00 */
[----:B------:R-:W-:Y:S02]  /*69f0*/  @P1 SEL R2, R5, R2, !P4 ;  /* 0x0000000205021207 */ /* 0x000fe40006000000 */
[----:B------:R-:W-:Y:S02]  /*6a00*/  CS2R R48, SRZ ;  /* 0x0000000000307805 */ /* 0x000fe4000001ff00 */
[----:B------:R-:W-:Y:S01]  /*6a10*/  LOP3.LUT R0, R0, 0xffffff00, RZ, 0xc0, !PT ;  /* 0xffffff0000007812 */ /* 0x000fe200078ec0ff */
[----:B------:R-:W-:Y:S01]  /*6a20*/  IMAD.IADD R25, R22, 0x1, -R25 ;  /* 0x0000000116197824 */ /* 0x000fe200078e0a19 */
[----:B------:R-:W-:Y:S01]  /*6a30*/  LOP3.LUT R2, R2, 0x1, RZ, 0xc0, !PT ;  /* 0x0000000102027812 */ /* 0x000fe200078ec0ff */
[----:B------:R-:W-:Y:S01]  /*6a40*/  VIADD R78, R77, 0x400 ;  /* 0x000004004d4e7836 */ /* 0x000fe20000000000 */
[----:B------:R-:W-:Y:S01]  /*6a50*/  @P6 SHF.L.U32 R4, RZ, 0x1f, RZ ;  /* 0x0000001fff046819 */ /* 0x000fe200000006ff */
[----:B------:R-:W-:Y:S01]  /*6a60*/  IMAD.IADD R0, R23, 0x1, R0 ;  /* 0x0000000117007824 */ /* 0x000fe200078e0200 */
[----:B------:R-:W-:Y:S01]  /*6a70*/  ISETP.NE.U32.AND P5, PT, R2, 0x1, PT ;  /* 0x000000010200780c */ /* 0x000fe20003fa5070 */
[----:B------:R-:W-:Y:S01]  /*6a80*/  IMAD.IADD R76, R70, 0x1, R77 ;  /* 0x00000001464c7824 */ /* 0x000fe200078e024d */
[----:B------:R-:W1:Y:S01]  /*6a90*/  @P6 SYNCS.PHASECHK.TRANS64.TRYWAIT P3, [UR43+0x20], R4 ;  /* 0x00002004ff0065a7 */ /* 0x000e62000806112b */
[----:B------:R-:W-:Y:S01]  /*6aa0*/  P2R R75, PR, RZ, 0x40 ;  /* 0x00000040ff4b7803 */ /* 0x000fe20000000000 */
[----:B------:R-:W-:Y:S01]  /*6ab0*/  IMAD R25, R25, 0x100000, R0 ;  /* 0x0010000019197824 */ /* 0x000fe200078e0200 */
[----:B------:R-:W-:Y:S01]  /*6ac0*/  P2R R82, PR, RZ, 0x20 ;  /* 0x00000020ff527803 */ /* 0x000fe20000000000 */
[----:B------:R2:W4:Y:S01]  /*6ad0*/  SYNCS.PHASECHK.TRANS64.TRYWAIT P2, [R34+URZ+0x90], R3 ;  /* 0x00009003220075a7 */ /* 0x00052200080411ff */
[----:B-1----:R-:W-:Y:S01]  /*6ae0*/  @P6 SEL R81, RZ, 0x1, !P3 ;  /* 0x00000001ff516807 */ /* 0x002fe20005800000 */
[----:B--2---:R-:W-:Y:S06]  /*6af0*/  @!P6 BRA `(.L_x_104) ;  /* 0x000000000068e947 */ /* 0x004fec0003800000 */
[----:B------:R-:W-:Y:S01]  /*6b00*/  @P5 IMAD R5, R71, 0x4, R78 ;  /* 0x0000000447055824 */ /* 0x000fe200078e024e */
[----:B------:R-:W-:Y:S01]  /*6b10*/  ISETP.NE.AND P0, PT, R81, RZ, PT ;  /* 0x000000ff5100720c */ /* 0x000fe20003f05270 */
[----:B------:R-:W-:Y:S01]  /*6b20*/  @P5 IMAD R2, R71, 0x4, R77 ;  /* 0x0000000447025824 */ /* 0x000fe200078e024d */
[----:B------:R-:W-:Y:S01]  /*6b30*/  BSSY B0, `(.L_x_105) ;  /* 0x000000e000007945 */ /* 0x000fe20003800000 */
[----:B------:R-:W-:Y:S01]  /*6b40*/  IMAD.MOV.U32 R38, RZ, RZ, RZ ;  /* 0x000000ffff267224 */ /* 0x000fe200078e00ff */
[----:B------:R-:W-:Y:S01]  /*6b50*/  CS2R R42, SRZ ;  /* 0x00000000002a7805 */ /* 0x000fe2000001ff00 */
[----:B------:R-:W-:Y:S01]  /*6b60*/  @P5 IMAD.IADD R4, R70, 0x1, R5 ;  /* 0x0000000146045824 */ /* 0x000fe200078e0205 */
[----:B------:R-:W-:Y:S02]  /*6b70*/  CS2R R40, SRZ ;  /* 0x0000000000287805 */ /* 0x000fe4000001ff00 */
[----:B------:R-:W-:Y:S02]  /*6b80*/  CS2R R36, SRZ ;  /* 0x0000000000247805 */ /* 0x000fe4000001ff00 */
[----:B------:R-:W-:Y:S02]  /*6b90*/  CS2R R50, SRZ ;  /* 0x0000000000327805 */ /* 0x000fe4000001ff00 */
[----:B------:R-:W-:Y:S02]  /*6ba0*/  CS2R R48, SRZ ;  /* 0x0000000000307805 */ /* 0x000fe4000001ff00 */
[----:B------:R-:W-:Y:S02]  /*6bb0*/  CS2R R46, SRZ ;  /* 0x00000000002e7805 */ /* 0x000fe4000001ff00 */
[----:B------:R-:W-:Y:S01]  /*6bc0*/  CS2R R44, SRZ ;  /* 0x00000000002c7805 */ /* 0x000fe2000001ff00 */
[----:B------:R-:W-:Y:S06]  /*6bd0*/  @P0 BRA `(.L_x_106) ;  /* 0x00000000000c0947 */ /* 0x000fec0003800000 */
[----:B------:R-:W-:Y:S04]  /*6be0*/  SHF.L.U32 R5, RZ, 0x1f, RZ ;  /* 0x0000001fff057819 */ /* 0x000fe800000006ff */
[----:B------:R-:W1:Y:S02]  /*6bf0*/  SYNCS.PHASECHK.TRANS64.TRYWAIT P0, [UR43+0x20], R5 ;  /* 0x00002005ff0075a7 */ /* 0x000e64000800112b */
[----:B-1----:R-:W-:Y:S05]  /*6c00*/  @!P0 BRA `(.L_x_107) ;  /* 0x0000005800808947 */ /* 0x002fea0003800000 */
.L_x_106:
[----:B------:R-:W-:Y:S05]  /*6c10*/  BSYNC B0 ;  /* 0x0000000000007941 */ /* 0x000fea0003800000 */
.L_x_105:
[----:B------:R-:W-:Y:S01]  /*6c20*/  ISETP.NE.AND P0, PT, R82, RZ, PT ;  /* 0x000000ff5200720c */ /* 0x000fe20003f05270 */
[----:B------:R-:W-:Y:S11]  /*6c30*/  HFMA2 R35, -RZ, RZ, 0, 5.9604644775390625e-08 ;  /* 0x00000001ff237431 */ /* 0x000ff600000001ff */
[----:B------:R-:W-:Y:S01]  /*6c40*/  @!UPT UIADD3 URZ, UPT, UPT, URZ, URZ, URZ ;  /* 0x000000fffffff290 */ /* 0x000fe2000fffe0ff */
[----:B------:R-:W-:Y:S05]  /*6c50*/  @P0 WARPSYNC.ALL ;  /* 0x0000000000000948 */ /* 0x000fea0003800000 */
[----:B------:R2:W1:Y:S04]  /*6c60*/  @P0 LDSM.16.M88.4 R40, [R2+0x400] ;  /* 0x000400000228083b */ /* 0x0004680000000200 */
[----:B------:R2:W1:Y:S04]  /*6c70*/  @P0 LDSM.16.M88.4 R36, [R4] ;  /* 0x000000000424083b */ /* 0x0004680000000200 */
[----:B------:R2:W1:Y:S04]  /*6c80*/  @P0 LDSM.16.M88.4 R48, [R80+UR43+0x400] ;  /* 0x0004002b5030083b */ /* 0x0004680008000200 */
[----:B------:R2:W1:Y:S02]  /*6c90*/  @P0 LDSM.16.M88.4 R44, [R76+0x400] ;  /* 0x000400004c2c083b */ /* 0x0004640000000200 */
.L_x_104:
[----:B------:R-:W-:Y:S05]  /*6ca0*/  BSYNC B1 ;  /* 0x0000000000017941 */ /* 0x000fea0003800000 */
.L_x_103:
[----:B-1----:R-:W-:Y:S04]  /*6cb0*/  SHF.R.U32.HI R5, RZ, 0x15, R25 ;  /* 0x00000015ff057819 */ /* 0x002fe80000011619 */
[----:B------:R-:W-:Y:S01]  /*6cc0*/  LOP3.LUT P0, RZ, R5, 0x3, R62, 0x48, !PT ;  /* 0x0000000305ff7812 */ /* 0x000fe2000780483e */
[----:B------:R-:W-:Y:S01]  /*6cd0*/  @!UPT UIADD3 URZ, UPT, UPT, URZ, URZ, URZ ;  /* 0x000000fffffff290 */ /* 0x000fe2000fffe0ff */
[----:B----4-:R-:W-:Y:S11]  /*6ce0*/  @P2 BRA `(.L_x_108) ;  /* 0x0000000000082947 */ /* 0x010ff60003800000 */
[----:B------:R-:W1:Y:S02]  /*6cf0*/  SYNCS.PHASECHK.TRANS64.TRYWAIT P1, [R34+URZ+0x90], R3 ;  /* 0x00009003220075a7 */ /* 0x000e6400080211ff */
[----:B-1----:R-:W-:Y:S05]  /*6d00*/  @!P1 BRA `(.L_x_109) ;  /* 0x0000005800589947 */ /* 0x002fea0003800000 */
.L_x_108:
[----:B------:R-:W-:Y:S05]  /*6d10*/  @!P0 BRA `(.L_x_110) ;  /* 0x0000000000408947 */ /* 0x000fea0003800000 */
[----:B------:R-:W4:Y:S01]  /*6d20*/  LDCU.64 UR8, c[0x4][0x70] ;  /* 0x01000e00ff0877ac */ /* 0x000f220008000a00 */
[----:B-1----:R-:W-:Y:S01]  /*6d30*/  MOV R3, 0x0 ;  /* 0x0000000000037802 */ /* 0x002fe20000000f00 */
[----:B------:R-:W-:Y:S02]  /*6d40*/  HFMA2 R12, -RZ, RZ, 0, 5.9604644775390625e-08 ;  /* 0x00000001ff0c7431 */ /* 0x000fe400000001ff */
[----:B------:R-:W-:Y:S02]  /*6d50*/  IMAD.MOV.U32 R8, RZ, RZ, 0x192 ;  /* 0x00000192ff087424 */ /* 0x000fe400078e00ff */
[----:B------:R-:W-:Y:S01]  /*6d60*/  IMAD.MOV.U32 R13, RZ, RZ, RZ ;  /* 0x000000ffff0d7224 */ /* 0x000fe200078e00ff */
[----:B------:R-:W1:Y:S01]  /*6d70*/  LDCU.64 UR6, c[0x4][0x78] ;  /* 0x01000f00ff0677ac */ /* 0x000e620008000a00 */
[----:B--2---:R-:W2:Y:S01]  /*6d80*/  LDC.64 R2, c[0x4][R3] ;  /* 0x0100000003027b82 */ /* 0x004ea20000000a00 */
[----:B------:R-:W5:Y:S01]  /*6d90*/  LDCU.64 UR4, c[0x4][0x10] ;  /* 0x01000200ff0477ac */ /* 0x000f620008000a00 */
[----:B----4-:R-:W-:Y:S01]  /*6da0*/  MOV R5, UR9 ;  /* 0x0000000900057c02 */ /* 0x010fe20008000f00 */
[----:B------:R-:W-:Y:S01]  /*6db0*/  IMAD.U32 R4, RZ, RZ, UR8 ;  /* 0x00000008ff047e24 */ /* 0x000fe2000f8e00ff */
[----:B-1----:R-:W-:Y:S01]  /*6dc0*/  MOV R7, UR7 ;  /* 0x0000000700077c02 */ /* 0x002fe20008000f00 */
[----:B------:R-:W-:Y:S01]  /*6dd0*/  IMAD.U32 R6, RZ, RZ, UR6 ;  /* 0x00000006ff067e24 */ /* 0x000fe2000f8e00ff */
[----:B-----5:R-:W-:Y:S01]  /*6de0*/  MOV R11, UR5 ;  /* 0x00000005000b7c02 */ /* 0x020fe20008000f00 */
[----:B------:R-:W-:Y:S02]  /*6df0*/  IMAD.U32 R10, RZ, RZ, UR4 ;  /* 0x00000004ff0a7e24 */ /* 0x000fe4000f8e00ff */
[----:B------:R-:W-:Y:S07]  /*6e00*/  LEPC R20, `(.L_x_110) ;  /* 0x000000001014794e */ /* 0x000fee0000000000 */
[----:B--23--:R-:W-:Y:S05]  /*6e10*/  CALL.ABS.NOINC R2 ;  /* 0x0000000002007343 */ /* 0x00cfea0003c00000 */
.L_x_110:
[----:B------:R-:W-:Y:S01]  /*6e20*/  LOP3.LUT R20, R48, 0xffffe000, RZ, 0xc0, !PT ;  /* 0xffffe00030147812 */ /* 0x000fe200078ec0ff */
[----:B------:R-:W-:Y:S05]  /*6e30*/  WARPSYNC.ALL ;  /* 0x0000000000007948 */ /* 0x000fea0003800000 */
[----:B------:R-:W-:Y:S01]  /*6e40*/  R2UR UR4, R25 ;  /* 0x00000000190472ca */ /* 0x000fe200000e0000 */
[----:B------:R-:W-:Y:S01]  /*6e50*/  IMAD.SHL.U32 R83, R71, 0x4, RZ ;  /* 0x0000000447537824 */ /* 0x000fe200078e00ff */
[----:B------:R-:W-:Y:S01]  /*6e60*/  LOP3.LUT R21, R49, 0xffffe000, RZ, 0xc0, !PT ;  /* 0xffffe00031157812 */ /* 0x000fe200078ec0ff */
[----:B------:R-:W-:Y:S01]  /*6e70*/  BSSY.RECONVERGENT B0, `(.L_x_111) ;  /* 0x0000059000007945 */ /* 0x000fe20003800200 */
[----:B------:R-:W-:Y:S02]  /*6e80*/  LOP3.LUT R26, R51, 0xffffe000, RZ, 0xc0, !PT ;  /* 0xffffe000331a7812 */ /* 0x000fe400078ec0ff */
[----:B------:R-:W-:Y:S02]  /*6e90*/  LOP3.LUT R32, R45, 0xffffe000, RZ, 0xc0, !PT ;  /* 0xffffe0002d207812 */ /* 0x000fe400078ec0ff */
[----:B------:R-:W-:Y:S02]  /*6ea0*/  LOP3.LUT R33, R46, 0xffffe000, RZ, 0xc0, !PT ;  /* 0xffffe0002e217812 */ /* 0x000fe400078ec0ff */
[----:B------:R-:W-:Y:S02]  /*6eb0*/  IADD3 R78, PT, PT, R78, R83, RZ ;  /* 0x000000534e4e7210 */ /* 0x000fe40007ffe0ff */
[----:B------:R-:W-:Y:S01]  /*6ec0*/  ISETP.NE.AND P0, PT, R72, RZ, PT ;  /* 0x000000ff4800720c */ /* 0x000fe20003f05270 */
[----:B--2---:R-:W3:Y:S02]  /*6ed0*/  LDTM.16dp128bit.x8 R4, tmem[UR4] ;  /* 0x00000004000479ee */ /* 0x004ee40008180000 */
[----:B------:R-:W-:Y:S02]  /*6ee0*/  IMAD.IADD R79, R70, 0x1, R78 ;  /* 0x00000001464f7824 */ /* 0x000fe400078e024e */
[C---:B---3--:R-:W-:Y:S01]  /*6ef0*/  FMUL R0, R24.reuse, R4 ;  /* 0x0000000418007220 */ /* 0x048fe20000400000 */
[C---:B------:R-:W-:Y:S01]  /*6f00*/  FMUL R2, R24.reuse, R5 ;  /* 0x0000000518027220 */ /* 0x040fe20000400000 */
[C---:B-1----:R-:W-:Y:S01]  /*6f10*/  FMUL R3, R24.reuse, R6 ;  /* 0x0000000618037220 */ /* 0x042fe20000400000 */
[----:B------:R-:W-:Y:S01]  /*6f20*/  FMUL R7, R24, R7 ;  /* 0x0000000718077220 */ /* 0x000fe20000400000 */
[C---:B------:R-:W-:Y:S01]  /*6f30*/  FFMA R28, R27.reuse, R20, R0 ;  /* 0x000000141b1c7223 */ /* 0x040fe20000000000 */
[----:B------:R-:W-:Y:S01]  /*6f40*/  LOP3.LUT R20, R50, 0xffffe000, RZ, 0xc0, !PT ;  /* 0xffffe00032147812 */ /* 0x000fe200078ec0ff */
[C---:B------:R-:W-:Y:S01]  /*6f50*/  FFMA R29, R27.reuse, R21, R2 ;  /* 0x000000151b1d7223 */ /* 0x040fe20000000002 */
[----:B------:R-:W-:Y:S01]  /*6f60*/  LOP3.LUT R21, R44, 0xffffe000, RZ, 0xc0, !PT ;  /* 0xffffe0002c157812 */ /* 0x000fe200078ec0ff */
[C---:B------:R-:W-:Y:S01]  /*6f70*/  FMUL R4, R24.reuse, R8 ;  /* 0x0000000818047220 */ /* 0x040fe20000400000 */
[----:B------:R-:W-:Y:S01]  /*6f80*/  F2FP.TF32.F32.PACK_B R28, R28 ;  /* 0x0000001cff1c723e */ /* 0x000fe200024050ff */
[----:B------:R-:W-:Y:S01]  /*6f90*/  FFMA R30, R27, R20, R3 ;  /* 0x000000141b1e7223 */ /* 0x000fe20000000003 */
[----:B------:R-:W-:Y:S01]  /*6fa0*/  LOP3.LUT R20, R47, 0xffffe000, RZ, 0xc0, !PT ;  /* 0xffffe0002f147812 */ /* 0x000fe200078ec0ff */
[C---:B------:R-:W-:Y:S01]  /*6fb0*/  FMUL R5, R24.reuse, R9 ;  /* 0x0000000918057220 */ /* 0x040fe20000400000 */
[----:B------:R-:W-:Y:S01]  /*6fc0*/  F2FP.TF32.F32.PACK_B R29, R29 ;  /* 0x0000001dff1d723e */ /* 0x000fe200024050ff */
[C---:B------:R-:W-:Y:S01]  /*6fd0*/  FMUL R6, R24.reuse, R10 ;  /* 0x0000000a18067220 */ /* 0x040fe20000400000 */
[----:B------:R-:W-:Y:S01]  /*6fe0*/  F2FP.TF32.F32.PACK_B R30, R30 ;  /* 0x0000001eff1e723e */ /* 0x000fe200024050ff */
[----:B------:R-:W-:Y:S01]  /*6ff0*/  FFMA R31, R27, R26, R7 ;  /* 0x0000001a1b1f7223 */ /* 0x000fe20000000007 */
[----:B------:R-:W-:Y:S01]  /*7000*/  LOP3.LUT R26, R41, 0xffffe000, RZ, 0xc0, !PT ;  /* 0xffffe000291a7812 */ /* 0x000fe200078ec0ff */
[----:B------:R-:W-:Y:S01]  /*7010*/  FMUL R11, R24, R11 ;  /* 0x0000000b180b7220 */ /* 0x000fe20000400000 */
[C---:B------:R-:W-:Y:S01]  /*7020*/  FFMA R4, R27.reuse, R21, R4 ;  /* 0x000000151b047223 */ /* 0x040fe20000000004 */
[----:B------:R-:W-:Y:S01]  /*7030*/  LOP3.LUT R21, R40, 0xffffe000, RZ, 0xc0, !PT ;  /* 0xffffe00028157812 */ /* 0x000fe200078ec0ff */
[C---:B------:R-:W-:Y:S01]  /*7040*/  FFMA R5, R27.reuse, R32, R5 ;  /* 0x000000201b057223 */ /* 0x040fe20000000005 */
[----:B------:R-:W-:Y:S01]  /*7050*/  F2FP.TF32.F32.PACK_B R31, R31 ;  /* 0x0000001fff1f723e */ /* 0x000fe200024050ff */
        /* <DEDUP_REMOVED lines=8> */
[----:B------:R1:W-:Y:S01]  /*70e0*/  STSM.16.M88.4 [R77+0x400], R28 ;  /* 0x0004001c4d007844 */ /* 0x0003e20000000200 */
[----:B------:R-:W-:Y:S01]  /*70f0*/  F2FP.TF32.F32.PACK_B R6, R6 ;  /* 0x00000006ff06723e */ /* 0x000fe200024050ff */
[C---:B------:R-:W-:Y:S01]  /*7100*/  FMUL R10, R24.reuse, R14 ;  /* 0x0000000e180a7220 */ /* 0x040fe20000400000 */
[----:B------:R-:W-:Y:S01]  /*7110*/  F2FP.TF32.F32.PACK_B R7, R7 ;  /* 0x00000007ff07723e */ /* 0x000fe200024050ff */
[----:B------:R-:W-:Y:S01]  /*7120*/  FMUL R15, R24, R15 ;  /* 0x0000000f180f7220 */ /* 0x000fe20000400000 */
[C---:B------:R-:W-:Y:S01]  /*7130*/  FFMA R8, R27.reuse, R21, R8 ;  /* 0x000000151b087223 */ /* 0x040fe20000000008 */
[C---:B------:R-:W-:Y:S01]  /*7140*/  FFMA R9, R27.reuse, R26, R9 ;  /* 0x0000001a1b097223 */ /* 0x040fe20000000009 */
[C---:B------:R-:W-:Y:S01]  /*7150*/  FFMA R10, R27.reuse, R33, R10 ;  /* 0x000000211b0a7223 */ /* 0x040fe2000000000a */
[----:B------:R1:W-:Y:S01]  /*7160*/  STSM.16.M88.4 [R76+0x400], R4 ;  /* 0x000400044c007844 */ /* 0x0003e20000000200 */
[----:B------:R-:W-:Y:S01]  /*7170*/  LOP3.LUT R21, R36, 0xffffe000, RZ, 0xc0, !PT ;  /* 0xffffe00024157812 */ /* 0x000fe200078ec0ff */
[----:B------:R-:W-:Y:S01]  /*7180*/  FFMA R11, R27, R20, R15 ;  /* 0x000000141b0b7223 */ /* 0x000fe2000000000f */
[----:B------:R-:W-:Y:S01]  /*7190*/  LOP3.LUT R20, R37, 0xffffe000, RZ, 0xc0, !PT ;  /* 0xffffe00025147812 */ /* 0x000fe200078ec0ff */
[C---:B------:R-:W-:Y:S01]  /*71a0*/  FMUL R12, R24.reuse, R16 ;  /* 0x00000010180c7220 */ /* 0x040fe20000400000 */
[----:B------:R-:W-:Y:S01]  /*71b0*/  FMUL R13, R24, R17 ;  /* 0x00000011180d7220 */ /* 0x000fe20000400000 */
[----:B------:R-:W-:Y:S01]  /*71c0*/  LOP3.LUT R33, R38, 0xffffe000, RZ, 0xc0, !PT ;  /* 0xffffe00026217812 */ /* 0x000fe200078ec0ff */
[C---:B------:R-:W-:Y:S01]  /*71d0*/  FMUL R14, R24.reuse, R18 ;  /* 0x00000012180e7220 */ /* 0x040fe20000400000 */
[----:B------:R-:W-:Y:S01]  /*71e0*/  LOP3.LUT R26, R39, 0xffffe000, RZ, 0xc0, !PT ;  /* 0xffffe000271a7812 */ /* 0x000fe200078ec0ff */
[----:B------:R-:W-:Y:S01]  /*71f0*/  FMUL R19, R24, R19 ;  /* 0x0000001318137220 */ /* 0x000fe20000400000 */
[C---:B------:R-:W-:Y:S01]  /*7200*/  FFMA R12, R27.reuse, R21, R12 ;  /* 0x000000151b0c7223 */ /* 0x040fe2000000000c */
[C---:B------:R-:W-:Y:S01]  /*7210*/  FFMA R13, R27.reuse, R20, R13 ;  /* 0x000000141b0d7223 */ /* 0x040fe2000000000d */
[C---:B------:R-:W-:Y:S01]  /*7220*/  FFMA R14, R27.reuse, R33, R14 ;  /* 0x000000211b0e7223 */ /* 0x040fe2000000000e */
[----:B------:R-:W-:Y:S01]  /*7230*/  FFMA R15, R27, R26, R19 ;  /* 0x0000001a1b0f7223 */ /* 0x000fe20000000013 */
[----:B------:R-:W-:Y:S02]  /*7240*/  F2FP.TF32.F32.PACK_B R8, R8 ;  /* 0x00000008ff08723e */ /* 0x000fe400024050ff */
[----:B------:R-:W-:Y:S02]  /*7250*/  F2FP.TF32.F32.PACK_B R9, R9 ;  /* 0x00000009ff09723e */ /* 0x000fe400024050ff */
[----:B------:R-:W-:Y:S02]  /*7260*/  F2FP.TF32.F32.PACK_B R10, R10 ;  /* 0x0000000aff0a723e */ /* 0x000fe400024050ff */
[----:B------:R-:W-:Y:S02]  /*7270*/  F2FP.TF32.F32.PACK_B R11, R11 ;  /* 0x0000000bff0b723e */ /* 0x000fe400024050ff */
[----:B------:R-:W-:Y:S02]  /*7280*/  F2FP.TF32.F32.PACK_B R12, R12 ;  /* 0x0000000cff0c723e */ /* 0x000fe400024050ff */
[----:B------:R-:W-:Y:S01]  /*7290*/  F2FP.TF32.F32.PACK_B R13, R13 ;  /* 0x0000000dff0d723e */ /* 0x000fe200024050ff */
[----:B------:R1:W-:Y:S01]  /*72a0*/  STSM.16.M88.4 [R78], R8 ;  /* 0x000000084e007844 */ /* 0x0003e20000000200 */
[----:B------:R-:W-:Y:S02]  /*72b0*/  F2FP.TF32.F32.PACK_B R14, R14 ;  /* 0x0000000eff0e723e */ /* 0x000fe400024050ff */
[----:B------:R-:W-:Y:S05]  /*72c0*/  F2FP.TF32.F32.PACK_B R15, R15 ;  /* 0x0000000fff0f723e */ /* 0x000fea00024050ff */
[----:B------:R1:W-:Y:S01]  /*72d0*/  STSM.16.M88.4 [R79], R12 ;  /* 0x0000000c4f007844 */ /* 0x0003e20000000200 */
[----:B------:R-:W-:Y:S01]  /*72e0*/  @!PT LDS RZ, [RZ] ;  /* 0x00000000fffff984 */ /* 0x000fe20000000800 */
[----:B------:R-:W-:Y:S01]  /*72f0*/  @!PT LDS RZ, [RZ] ;  /* 0x00000000fffff984 */ /* 0x000fe20000000800 */
[----:B------:R-:W-:Y:S01]  /*7300*/  @!PT LDS RZ, [RZ] ;  /* 0x00000000fffff984 */ /* 0x000fe20000000800 */
[----:B------:R-:W-:Y:S01]  /*7310*/  @!PT LDS RZ, [RZ] ;  /* 0x00000000fffff984 */ /* 0x000fe20000000800 */
[----:B------:R2:W-:Y:S07]  /*7320*/  MEMBAR.ALL.CTA ;  /* 0x0000000000007992 */ /* 0x0005ee0000008000 */
[----:B--2---:R-:W2:Y:S02]  /*7330*/  FENCE.VIEW.ASYNC.S ;  /* 0x00000000000073c6 */ /* 0x004ea40000000000 */
[----:B--2---:R-:W-:Y:S06]  /*7340*/  BAR.SYNC.DEFER_BLOCKING 0x1, 0x80 ;  /* 0x0042000000007b1d */ /* 0x004fec0000010000 */
[----:B------:R-:W-:Y:S05]  /*7350*/  @P0 BRA `(.L_x_112) ;  /* 0x0000000000280947 */ /* 0x000fea0003800000 */
[----:B------:R-:W-:Y:S01]  /*7360*/  UIADD3 UR4, UPT, UPT, UR43, 0x400, URZ ;  /* 0x000004002b047890 */ /* 0x000fe2000fffe0ff */
[----:B------:R-:W-:Y:S05]  /*7370*/  UMOV UR51, UR36 ;  /* 0x0000002400337c82 */ /* 0x000fea0008000000 */
[----:B------:R-:W-:Y:S01]  /*7380*/  MOV R65, UR4 ;  /* 0x0000000400417c02 */ /* 0x000fe20008000f00 */
[----:B------:R-:W-:Y:S03]  /*7390*/  UIADD3 UR4, UP0, UPT, UR54, 0x680, URZ ;  /* 0x0000068036047890 */ /* 0x000fe6000ff1e0ff */
[----:B------:R-:W-:Y:S01]  /*73a0*/  R2UR UR48, R65 ;  /* 0x00000000413072ca */ /* 0x000fe200000e0000 */
[----:B------:R-:W-:Y:S11]  /*73b0*/  UIADD3.X UR5, UPT, UPT, URZ, UR55, URZ, UP0, !UPT ;  /* 0x00000037ff057290 */ /* 0x000ff600087fe4ff */
[----:B------:R-:W-:Y:S01]  /*73c0*/  @!UPT UIADD3 URZ, UPT, UPT, URZ, URZ, URZ ;  /* 0x000000fffffff290 */ /* 0x000fe2000fffe0ff */
[----:B------:R2:W-:Y:S01]  /*73d0*/  UTMASTG.3D [UR48], [UR4] ;  /* 0x00000030040073b5 */ /* 0x0005e20008010000 */
[----:B------:R0:W-:Y:S01]  /*73e0*/  UTMACMDFLUSH ;  /* 0x00000000000079b7 */ /* 0x0001e20000000000 */
[----:B--2---:R-:W-:Y:S04]  /*73f0*/  DEPBAR.LE SB0, 0x1 ;  /* 0x000080400000791a */ /* 0x004fe80000000000 */
.L_x_112:
[----:B------:R-:W-:Y:S05]  /*7400*/  BSYNC.RECONVERGENT B0 ;  /* 0x0000000000007941 */ /* 0x000fea0003800200 */
.L_x_111:
[----:B------:R-:W-:Y:S01]  /*7410*/  BAR.SYNC.DEFER_BLOCKING 0x1, 0x80 ;  /* 0x0042000000007b1d */ /* 0x000fe20000010000 */
[----:B------:R-:W-:Y:S01]  /*7420*/  ISETP.NE.AND P1, PT, R75, RZ, PT ;  /* 0x000000ff4b00720c */ /* 0x000fe20003f25270 */
[----:B------:R-:W-:Y:S01]  /*7430*/  UISETP.NE.AND UP0, UPT, UR53, URZ, UPT ;  /* 0x000000ff3500728c */ /* 0x000fe2000bf05270 */
[----:B------:R-:W-:Y:S11]  /*7440*/  LEA R3, R35, UR43, 0x3 ;  /* 0x0000002b23037c11 */ /* 0x000ff6000f8e18ff */
[----:B------:R-:W-:Y:S01]  /*7450*/  @P1 SHF.L.U32 R2, RZ, 0x1f, RZ ;  /* 0x0000001fff021819 */ /* 0x000fe200000006ff */
[----:B------:R-:W-:Y:S06]  /*7460*/  BRA.U !UP0, `(.L_x_113) ;  /* 0x0000000108247547 */ /* 0x000fec000b800000 */
[----:B-1----:R-:W-:Y:S01]  /*7470*/  IMAD.U32 R5, RZ, RZ, UR47 ;  /* 0x0000002fff057e24 */ /* 0x002fe2000f8e00ff */
[----:B------:R-:W-:Y:S01]  /*7480*/  MOV R0, UR52 ;  /* 0x0000003400007c02 */ /* 0x000fe20008000f00 */
[----:B------:R-:W-:Y:S03]  /*7490*/  UIADD3 UR4, UPT, UPT, UR47, 0x1, URZ ;  /* 0x000000012f047890 */ /* 0x000fe6000fffe0ff */
[----:B------:R-:W-:Y:S01]  /*74a0*/  @P1 LEA R5, R5, UR43, 0x3 ;  /* 0x0000002b05051c11 */ /* 0x000fe2000f8e18ff */
[----:B------:R-:W-:Y:S04]  /*74b0*/  UISETP.NE.AND UP0, UPT, UR4, 0x4, UPT ;  /* 0x000000040400788c */ /* 0x000fe8000bf05270 */
[----:B------:R-:W-:Y:S01]  /*74c0*/  @P1 VIADD R5, R5, 0x40 ;  /* 0x0000004005051836 */ /* 0x000fe20000000000 */
[----:B------:R-:W-:Y:S04]  /*74d0*/  USEL UR47, UR4, URZ, UP0 ;  /* 0x000000ff042f7287 */ /* 0x000fe80008000000 */
[----:B------:R-:W-:Y:S04]  /*74e0*/  @P1 PRMT R0, R0, 0x654, R5 ;  /* 0x0000065400001816 */ /* 0x000fe80000000005 */
[----:B------:R2:W-:Y:S04]  /*74f0*/  @P1 SYNCS.ARRIVE.TRANS64.RED.A1T0 RZ, [R0+URZ], RZ ;  /* 0x000000ff00ff19a7 */ /* 0x0005e800081004ff */
.L_x_113:
[----:B------:R-:W3:Y:S01]  /*7500*/  @P1 SYNCS.PHASECHK.TRANS64.TRYWAIT P0, [R3+URZ+0x20], R2 ;  /* 0x00002002030015a7 */ /* 0x000ee200080011ff */
[----:B------:R-:W-:Y:S01]  /*7510*/  BSSY B1, `(.L_x_114) ;  /* 0x0000017000017945 */ /* 0x000fe20003800000 */
[----:B---3--:R-:W-:Y:S03]  /*7520*/  @P1 SEL R81, RZ, 0x1, !P0 ;  /* 0x00000001ff511807 */ /* 0x008fe60004000000 */
[----:B------:R-:W-:Y:S05]  /*7530*/  @!P1 BRA `(.L_x_115) ;  /* 0x0000000000509947 */ /* 0x000fea0003800000 */
[----:B------:R-:W-:Y:S01]  /*7540*/  ISETP.NE.AND P1, PT, R82, RZ, PT ;  /* 0x000000ff5200720c */ /* 0x000fe20003f25270 */
[----:B------:R-:W-:Y:S01]  /*7550*/  BSSY B0, `(.L_x_116) ;  /* 0x000000a000007945 */ /* 0x000fe20003800000 */
[----:B------:R-:W-:Y:S11]  /*7560*/  ISETP.NE.AND P0, PT, R81, RZ, PT ;  /* 0x000000ff5100720c */ /* 0x000ff60003f05270 */
[----:B-1----:R-:W-:Y:S04]  /*7570*/  @P1 IMAD R4, R35, 0x2000, R80 ;  /* 0x0000200023041824 */ /* 0x002fe800078e0250 */
[----:B------:R-:W-:Y:S05]  /*7580*/  @P1 VIADD R2, R4, UR43 ;  /* 0x0000002b04021c36 */ /* 0x000fea0008000000 */
[----:B------:R-:W-:Y:S01]  /*7590*/  @P1 IADD3 R5, PT, PT, R83, R2, RZ ;  /* 0x0000000253051210 */ /* 0x000fe20007ffe0ff */
[----:B------:R-:W-:Y:S01]  /*75a0*/  @P1 IMAD.IADD R2, R70, 0x1, R2 ;  /* 0x0000000146021824 */ /* 0x000fe200078e0202 */
[----:B------:R-:W-:Y:S06]  /*75b0*/  @P0 BRA `(.L_x_117) ;  /* 0x00000000000c0947 */ /* 0x000fec0003800000 */
[----:B--2---:R-:W-:Y:S04]  /*75c0*/  SHF.L.U32 R0, RZ, 0x1f, RZ ;  /* 0x0000001fff007819 */ /* 0x004fe800000006ff */
[----:B------:R-:W1:Y:S02]  /*75d0*/  SYNCS.PHASECHK.TRANS64.TRYWAIT P0, [R3+URZ+0x20], R0 ;  /* 0x00002000030075a7 */ /* 0x000e6400080011ff */
[----:B-1----:R-:W-:Y:S05]  /*75e0*/  @!P0 BRA `(.L_x_118) ;  /* 0x0000005000348947 */ /* 0x002fea0003800000 */
.L_x_117:
[----:B------:R-:W-:Y:S05]  /*75f0*/  BSYNC B0 ;  /* 0x0000000000007941 */ /* 0x000fea0003800000 */
.L_x_116:
[----:B------:R-:W-:Y:S02]  /*7600*/  ISETP.NE.AND P0, PT, R82, RZ, PT ;  /* 0x000000ff5200720c */ /* 0x000fe40003f05270 */
[----:B------:R-:W-:Y:S11]  /*7610*/  IADD3 R35, PT, PT, R35, 0x1, RZ ;  /* 0x0000000123237810 */ /* 0x000ff60007ffe0ff */
[----:B-12---:R-:W-:Y:S01]  /*7620*/  @P0 IMAD.IADD R0, R70, 0x1, R5 ;  /* 0x0000000146000824 */ /* 0x006fe200078e0205 */
[----:B------:R-:W-:Y:S05]  /*7630*/  @P0 WARPSYNC.ALL ;  /* 0x0000000000000948 */ /* 0x000fea0003800000 */
[----:B------:R3:W4:Y:S04]  /*7640*/  @P0 LDSM.16.M88.4 R48, [R4+UR43+0x400] ;  /* 0x0004002b0430083b */ /* 0x0007280008000200 */
[----:B------:R3:W1:Y:S04]  /*7650*/  @P0 LDSM.16.M88.4 R44, [R2+0x400] ;  /* 0x00040000022c083b */ /* 0x0006680000000200 */
[----:B------:R3:W2:Y:S04]  /*7660*/  @P0 LDSM.16.M88.4 R40, [R5+0x400] ;  /* 0x000400000528083b */ /* 0x0006a80000000200 */
[----:B------:R3:W1:Y:S02]  /*7670*/  @P0 LDSM.16.M88.4 R36, [R0+0x400] ;  /* 0x000400000024083b */ /* 0x0006640000000200 */
.L_x_115:
[----:B------:R-:W-:Y:S05]  /*7680*/  BSYNC B1 ;  /* 0x0000000000017941 */ /* 0x000fea0003800000 */
.L_x_114:
[----:B------:R-:W-:Y:S05]  /*7690*/  VIADD R3, R25, 0x20 ;  /* 0x0000002019037836 */ /* 0x000fea0000000000 */
[----:B------:R-:W-:Y:S04]  /*76a0*/  SHF.R.U32.HI R3, RZ, 0x15, R3 ;  /* 0x00000015ff037819 */ /* 0x000fe80000011603 */
[----:B------:R-:W-:Y:S11]  /*76b0*/  LOP3.LUT P0, RZ, R3, 0x3, R62, 0x48, !PT ;  /* 0x0000000303ff7812 */ /* 0x000ff6000780483e */
[----:B------:R-:W-:Y:S02]  /*76c0*/  @!UPT UIADD3 URZ, UPT, UPT, URZ, URZ, URZ ;  /* 0x000000fffffff290 */ /* 0x000fe4000fffe0ff */
[----:B------:R-:W-:Y:S05]  /*76d0*/  @!P0 BRA `(.L_x_119) ;  /* 0x0000000000408947 */ /* 0x000fea0003800000 */
[----:B------:R-:W5:Y:S01]  /*76e0*/  LDCU.64 UR8, c[0x4][0x70] ;  /* 0x01000e00ff0877ac */ /* 0x000f620008000a00 */
[----:B------:R-:W-:Y:S01]  /*76f0*/  MOV R3, 0x0 ;  /* 0x0000000000037802 */ /* 0x000fe20000000f00 */
[----:B-1----:R-:W-:Y:S02]  /*7700*/  HFMA2 R12, -RZ, RZ, 0, 5.9604644775390625e-08 ;  /* 0x00000001ff0c7431 */ /* 0x002fe400000001ff */
[----:B------:R-:W-:Y:S02]  /*7710*/  IMAD.MOV.U32 R8, RZ, RZ, 0x192 ;  /* 0x00000192ff087424 */ /* 0x000fe400078e00ff */
[----:B------:R-:W-:Y:S01]  /*7720*/  IMAD.MOV.U32 R13, RZ, RZ, RZ ;  /* 0x000000ffff0d7224 */ /* 0x000fe200078e00ff */
[----:B------:R-:W1:Y:S01]  /*7730*/  LDCU.64 UR6, c[0x4][0x78] ;  /* 0x01000f00ff0677ac */ /* 0x000e620008000a00 */
[----:B---3--:R-:W3:Y:S01]  /*7740*/  LDC.64 R2, c[0x4][R3] ;  /* 0x0100000003027b82 */ /* 0x008ee20000000a00 */
[----:B------:R-:W4:Y:S01]  /*7750*/  LDCU.64 UR4, c[0x4][0x10] ;  /* 0x01000200ff0477ac */ /* 0x000f220008000a00 */
[----:B-----5:R-:W-:Y:S01]  /*7760*/  MOV R5, UR9 ;  /* 0x0000000900057c02 */ /* 0x020fe20008000f00 */
[----:B------:R-:W-:Y:S01]  /*7770*/  IMAD.U32 R4, RZ, RZ, UR8 ;  /* 0x00000008ff047e24 */ /* 0x000fe2000f8e00ff */
[----:B-1----:R-:W-:Y:S01]  /*7780*/  MOV R7, UR7 ;  /* 0x0000000700077c02 */ /* 0x002fe20008000f00 */
[----:B------:R-:W-:Y:S01]  /*7790*/  IMAD.U32 R6, RZ, RZ, UR6 ;  /* 0x00000006ff067e24 */ /* 0x000fe2000f8e00ff */
[----:B----4-:R-:W-:Y:S01]  /*77a0*/  MOV R11, UR5 ;  /* 0x00000005000b7c02 */ /* 0x010fe20008000f00 */
[----:B------:R-:W-:Y:S02]  /*77b0*/  IMAD.U32 R10, RZ, RZ, UR4 ;  /* 0x00000004ff0a7e24 */ /* 0x000fe4000f8e00ff */
[----:B------:R-:W-:Y:S07]  /*77c0*/  LEPC R20, `(.L_x_119) ;  /* 0x000000001014794e */ /* 0x000fee0000000000 */
[----:B--23--:R-:W-:Y:S05]  /*77d0*/  CALL.ABS.NOINC R2 ;  /* 0x0000000002007343 */ /* 0x00cfea0003c00000 */
.L_x_119:
[----:B----4-:R-:W-:Y:S01]  /*77e0*/  LOP3.LUT R20, R48, 0xffffe000, RZ, 0xc0, !PT ;  /* 0xffffe00030147812 */ /* 0x010fe200078ec0ff */
[----:B------:R-:W-:Y:S05]  /*77f0*/  WARPSYNC.ALL ;  /* 0x0000000000007948 */ /* 0x000fea0003800000 */
[----:B------:R-:W-:Y:S01]  /*7800*/  R2UR UR4, R25 ;  /* 0x00000000190472ca */ /* 0x000fe200000e0000 */
[----:B------:R-:W-:Y:S01]  /*7810*/  IMAD.U32 R85, RZ, RZ, UR47 ;  /* 0x0000002fff557e24 */ /* 0x000fe2000f8e00ff */
[----:B------:R-:W-:Y:S01]  /*7820*/  LOP3.LUT R21, R49, 0xffffe000, RZ, 0xc0, !PT ;  /* 0xffffe00031157812 */ /* 0x000fe200078ec0ff */
[----:B------:R-:W-:Y:S01]  /*7830*/  IMAD.U32 R84, RZ, RZ, UR52 ;  /* 0x00000034ff547e24 */ /* 0x000fe2000f8e00ff */
[----:B------:R-:W-:Y:S01]  /*7840*/  LOP3.LUT R26, R51, 0xffffe000, RZ, 0xc0, !PT ;  /* 0xffffe000331a7812 */ /* 0x000fe200078ec0ff */
[----:B------:R-:W-:Y:S01]  /*7850*/  BSSY.RECONVERGENT B0, `(.L_x_120) ;  /* 0x000005b000007945 */ /* 0x000fe20003800200 */
[----:B-1----:R-:W-:Y:S02]  /*7860*/  LOP3.LUT R33, R44, 0xffffe000, RZ, 0xc0, !PT ;  /* 0xffffe0002c217812 */ /* 0x002fe400078ec0ff */
[----:B------:R-:W-:Y:S02]  /*7870*/  LOP3.LUT R32, R45, 0xffffe000, RZ, 0xc0, !PT ;  /* 0xffffe0002d207812 */ /* 0x000fe400078ec0ff */
[----:B------:R-:W-:Y:S02]  /*7880*/  ISETP.NE.AND P6, PT, R75, RZ, PT ;  /* 0x000000ff4b00720c */ /* 0x000fe40003fc5270 */
[----:B------:R-:W-:Y:S01]  /*7890*/  ISETP.NE.AND P0, PT, R72, RZ, PT ;  /* 0x000000ff4800720c */ /* 0x000fe20003f05270 */
[----:B---3--:R-:W2:Y:S10]  /*78a0*/  LDTM.16dp128bit.x8 R4, tmem[UR4+0x20] ;  /* 0x00002004000479ee */ /* 0x008eb40008180000 */
[----:B------:R-:W-:Y:S02]  /*78b0*/  @P6 LEA R85, R85, UR43, 0x3 ;  /* 0x0000002b55556c11 */ /* 0x000fe4000f8e18ff */
[----:B------:R-:W-:Y:S03]  /*78c0*/  @P6 SHF.L.U32 R86, RZ, 0x1f, RZ ;  /* 0x0000001fff566819 */ /* 0x000fe600000006ff */
[----:B------:R-:W-:Y:S05]  /*78d0*/  @P6 VIADD R85, R85, 0x40 ;  /* 0x0000004055556836 */ /* 0x000fea0000000000 */
[----:B------:R-:W-:Y:S02]  /*78e0*/  @P6 PRMT R84, R84, 0x654, R85 ;  /* 0x0000065454546816 */ /* 0x000fe40000000055 */
[----:B------:R-:W-:Y:S01]  /*78f0*/  LEA R85, R35, UR43, 0x3 ;  /* 0x0000002b23557c11 */ /* 0x000fe2000f8e18ff */
[C---:B--2---:R-:W-:Y:S01]  /*7900*/  FMUL R0, R24.reuse, R4 ;  /* 0x0000000418007220 */ /* 0x044fe20000400000 */
[C---:B------:R-:W-:Y:S01]  /*7910*/  FMUL R2, R24.reuse, R5 ;  /* 0x0000000518027220 */ /* 0x040fe20000400000 */
[C---:B------:R-:W-:Y:S01]  /*7920*/  FMUL R3, R24.reuse, R6 ;  /* 0x0000000618037220 */ /* 0x040fe20000400000 */
[----:B------:R-:W-:Y:S01]  /*7930*/  FMUL R7, R24, R7 ;  /* 0x0000000718077220 */ /* 0x000fe20000400000 */
[C---:B------:R-:W-:Y:S01]  /*7940*/  FFMA R28, R27.reuse, R20, R0 ;  /* 0x000000141b1c7223 */ /* 0x040fe20000000000 */
[----:B------:R-:W-:Y:S01]  /*7950*/  LOP3.LUT R20, R50, 0xffffe000, RZ, 0xc0, !PT ;  /* 0xffffe00032147812 */ /* 0x000fe200078ec0ff */
[C---:B------:R-:W-:Y:S01]  /*7960*/  FFMA R29, R27.reuse, R21, R2 ;  /* 0x000000151b1d7223 */ /* 0x040fe20000000002 */
[----:B------:R-:W-:Y:S01]  /*7970*/  LOP3.LUT R21, R40, 0xffffe000, RZ, 0xc0, !PT ;  /* 0xffffe00028157812 */ /* 0x000fe200078ec0ff */
[----:B------:R-:W-:Y:S01]  /*7980*/  FMUL R4, R24, R8 ;  /* 0x0000000818047220 */ /* 0x000fe20000400000 */
[----:B------:R-:W-:Y:S01]  /*7990*/  F2FP.TF32.F32.PACK_B R28, R28 ;  /* 0x0000001cff1c723e */ /* 0x000fe200024050ff */
[C---:B------:R-:W-:Y:S01]  /*79a0*/  FFMA R30, R27.reuse, R20, R3 ;  /* 0x000000141b1e7223 */ /* 0x040fe20000000003 */
[----:B------:R-:W-:Y:S01]  /*79b0*/  LOP3.LUT R20, R46, 0xffffe000, RZ, 0xc0, !PT ;  /* 0xffffe0002e147812 */ /* 0x000fe200078ec0ff */
[C---:B------:R-:W-:Y:S01]  /*79c0*/  FMUL R5, R24.reuse, R9 ;  /* 0x0000000918057220 */ /* 0x040fe20000400000 */
[----:B------:R-:W-:Y:S01]  /*79d0*/  F2FP.TF32.F32.PACK_B R29, R29 ;  /* 0x0000001dff1d723e */ /* 0x000fe200024050ff */
[----:B------:R-:W-:Y:S01]  /*79e0*/  FFMA R31, R27, R26, R7 ;  /* 0x0000001a1b1f7223 */ /* 0x000fe20000000007 */
[----:B------:R-:W-:Y:S01]  /*79f0*/  LOP3.LUT R26, R47, 0xffffe000, RZ, 0xc0, !PT ;  /* 0xffffe0002f1a7812 */ /* 0x000fe200078ec0ff */
[----:B------:R-:W-:Y:S01]  /*7a00*/  FMUL R6, R24, R10 ;  /* 0x0000000a18067220 */ /* 0x000fe20000400000 */
[----:B------:R-:W-:Y:S01]  /*7a10*/  F2FP.TF32.F32.PACK_B R30, R30 ;  /* 0x0000001eff1e723e */ /* 0x000fe200024050ff */
[C---:B------:R-:W-:Y:S01]  /*7a20*/  FFMA R4, R27.reuse, R33, R4 ;  /* 0x000000211b047223 */ /* 0x040fe20000000004 */
[----:B------:R-:W-:Y:S01]  /*7a30*/  LOP3.LUT R33, R42, 0xffffe000, RZ, 0xc0, !PT ;  /* 0xffffe0002a217812 */ /* 0x000fe200078ec0ff */
        /* <DEDUP_REMOVED lines=13> */
[----:B------:R-:W-:Y:S01]  /*7b10*/  FFMA R7, R27, R26, R11 ;  /* 0x0000001a1b077223 */ /* 0x000fe2000000000b */
[----:B------:R-:W-:Y:S01]  /*7b20*/  LOP3.LUT R26, R37, 0xffffe000, RZ, 0xc0, !PT ;  /* 0xffffe000251a7812 */ /* 0x000fe200078ec0ff */
[----:B------:R-:W-:Y:S01]  /*7b30*/  FMUL R15, R24, R15 ;  /* 0x0000000f180f7220 */ /* 0x000fe20000400000 */
[C---:B------:R-:W-:Y:S01]  /*7b40*/  FFMA R8, R27.reuse, R21, R8 ;  /* 0x000000151b087223 */ /* 0x040fe20000000008 */
[C---:B------:R-:W-:Y:S01]  /*7b50*/  FFMA R9, R27.reuse, R32, R9 ;  /* 0x000000201b097223 */ /* 0x040fe20000000009 */
[----:B------:R-:W-:Y:S01]  /*7b60*/  LOP3.LUT R21, R36, 0xffffe000, RZ, 0xc0, !PT ;  /* 0xffffe00024157812 */ /* 0x000fe200078ec0ff */
[C---:B------:R-:W-:Y:S01]  /*7b70*/  FFMA R10, R27.reuse, R33, R10 ;  /* 0x000000211b0a7223 */ /* 0x040fe2000000000a */
[C---:B------:R-:W-:Y:S01]  /*7b80*/  FMUL R12, R24.reuse, R16 ;  /* 0x00000010180c7220 */ /* 0x040fe20000400000 */
[----:B------:R-:W-:Y:S01]  /*7b90*/  FFMA R11, R27, R20, R15 ;  /* 0x000000141b0b7223 */ /* 0x000fe2000000000f */
[----:B------:R-:W-:Y:S01]  /*7ba0*/  FMUL R13, R24, R17 ;  /* 0x00000011180d7220 */ /* 0x000fe20000400000 */
[----:B------:R-:W-:Y:S01]  /*7bb0*/  LOP3.LUT R33, R38, 0xffffe000, RZ, 0xc0, !PT ;  /* 0xffffe00026217812 */ /* 0x000fe200078ec0ff */
[C---:B------:R-:W-:Y:S01]  /*7bc0*/  FMUL R14, R24.reuse, R18 ;  /* 0x00000012180e7220 */ /* 0x040fe20000400000 */
[----:B------:R-:W-:Y:S01]  /*7bd0*/  LOP3.LUT R20, R39, 0xffffe000, RZ, 0xc0, !PT ;  /* 0xffffe00027147812 */ /* 0x000fe200078ec0ff */
[----:B------:R-:W-:Y:S01]  /*7be0*/  FMUL R19, R24, R19 ;  /* 0x0000001318137220 */ /* 0x000fe20000400000 */
[----:B------:R-:W-:Y:S01]  /*7bf0*/  F2FP.TF32.F32.PACK_B R7, R7 ;  /* 0x00000007ff07723e */ /* 0x000fe200024050ff */
[C---:B------:R-:W-:Y:S01]  /*7c00*/  FFMA R12, R27.reuse, R21, R12 ;  /* 0x000000151b0c7223 */ /* 0x040fe2000000000c */
[C---:B------:R-:W-:Y:S01]  /*7c10*/  FFMA R13, R27.reuse, R26, R13 ;  /* 0x0000001a1b0d7223 */ /* 0x040fe2000000000d */
[C---:B------:R-:W-:Y:S01]  /*7c20*/  FFMA R14, R27.reuse, R33, R14 ;  /* 0x000000211b0e7223 */ /* 0x040fe2000000000e */
[----:B------:R-:W-:Y:S01]  /*7c30*/  FFMA R15, R27, R20, R19 ;  /* 0x000000141b0f7223 */ /* 0x000fe20000000013 */
[----:B------:R1:W-:Y:S01]  /*7c40*/  STSM.16.M88.4 [R76+0x2400], R4 ;  /* 0x002400044c007844 */ /* 0x0003e20000000200 */
[----:B------:R-:W-:Y:S02]  /*7c50*/  F2FP.TF32.F32.PACK_B R8, R8 ;  /* 0x00000008ff08723e */ /* 0x000fe400024050ff */
[----:B------:R-:W-:Y:S02]  /*7c60*/  F2FP.TF32.F32.PACK_B R9, R9 ;  /* 0x00000009ff09723e */ /* 0x000fe400024050ff */
[----:B------:R-:W-:Y:S02]  /*7c70*/  F2FP.TF32.F32.PACK_B R10, R10 ;  /* 0x0000000aff0a723e */ /* 0x000fe400024050ff */
[----:B------:R-:W-:Y:S02]  /*7c80*/  F2FP.TF32.F32.PACK_B R11, R11 ;  /* 0x0000000bff0b723e */ /* 0x000fe400024050ff */
[----:B------:R-:W-:Y:S02]  /*7c90*/  F2FP.TF32.F32.PACK_B R12, R12 ;  /* 0x0000000cff0c723e */ /* 0x000fe400024050ff */
[----:B------:R-:W-:Y:S01]  /*7ca0*/  F2FP.TF32.F32.PACK_B R13, R13 ;  /* 0x0000000dff0d723e */ /* 0x000fe200024050ff */
[----:B------:R1:W-:Y:S01]  /*7cb0*/  STSM.16.M88.4 [R78+0x2000], R8 ;  /* 0x002000084e007844 */ /* 0x0003e20000000200 */
[----:B------:R-:W-:Y:S02]  /*7cc0*/  F2FP.TF32.F32.PACK_B R14, R14 ;  /* 0x0000000eff0e723e */ /* 0x000fe400024050ff */
[----:B------:R-:W-:Y:S05]  /*7cd0*/  F2FP.TF32.F32.PACK_B R15, R15 ;  /* 0x0000000fff0f723e */ /* 0x000fea00024050ff */
[----:B------:R1:W-:Y:S01]  /*7ce0*/  STSM.16.M88.4 [R79+0x2000], R12 ;  /* 0x0020000c4f007844 */ /* 0x0003e20000000200 */
        /* <DEDUP_REMOVED lines=8> */
[----:B------:R-:W-:Y:S02]  /*7d70*/  UIADD3 UR4, UP0, UPT, UR54, 0x680, URZ ;  /* 0x0000068036047890 */ /* 0x000fe4000ff1e0ff */
[----:B------:R-:W-:Y:S02]  /*7d80*/  UIADD3 UR9, UPT, UPT, UR49, 0x20, URZ ;  /* 0x0000002031097890 */ /* 0x000fe4000fffe0ff */
[----:B------:R-:W-:Y:S02]  /*7d90*/  UIADD3 UR8, UPT, UPT, UR43, 0x2400, URZ ;  /* 0x000024002b087890 */ /* 0x000fe4000fffe0ff */
[----:B------:R-:W-:Y:S01]  /*7da0*/  UIADD3.X UR5, UPT, UPT, URZ, UR55, URZ, UP0, !UPT ;  /* 0x00000037ff057290 */ /* 0x000fe200087fe4ff */
[----:B------:R-:W-:Y:S01]  /*7db0*/  UMOV UR10, UR50 ;  /* 0x00000032000a7c82 */ /* 0x000fe20008000000 */
[----:B------:R-:W-:Y:S07]  /*7dc0*/  UMOV UR11, UR36 ;  /* 0x00000024000b7c82 */ /* 0x000fee0008000000 */
[----:B------:R2:W-:Y:S01]  /*7dd0*/  UTMASTG.3D [UR8], [UR4] ;  /* 0x00000008040073b5 */ /* 0x0005e20008010000 */
[----:B------:R0:W-:Y:S01]  /*7de0*/  UTMACMDFLUSH ;  /* 0x00000000000079b7 */ /* 0x0001e20000000000 */
[----:B--2---:R-:W-:Y:S04]  /*7df0*/  DEPBAR.LE SB0, 0x1 ;  /* 0x000080400000791a */ /* 0x004fe80000000000 */
.L_x_121:
[----:B------:R-:W-:Y:S05]  /*7e00*/  BSYNC.RECONVERGENT B0 ;  /* 0x0000000000007941 */ /* 0x000fea0003800200 */
.L_x_120:
[----:B------:R-:W-:Y:S01]  /*7e10*/  BAR.SYNC.DEFER_BLOCKING 0x1, 0x80 ;  /* 0x0042000000007b1d */ /* 0x000fe20000010000 */
[----:B------:R-:W-:Y:S04]  /*7e20*/  UIADD3 UR4, UPT, UPT, UR47, 0x1, URZ ;  /* 0x000000012f047890 */ /* 0x000fe8000fffe0ff */
[----:B------:R-:W-:Y:S04]  /*7e30*/  UISETP.NE.AND UP0, UPT, UR4, 0x4, UPT ;  /* 0x000000040400788c */ /* 0x000fe8000bf05270 */
[----:B------:R-:W-:Y:S01]  /*7e40*/  USEL UR46, UR4, URZ, UP0 ;  /* 0x000000ff042e7287 */ /* 0x000fe20008000000 */
[----:B------:R2:W-:Y:S01]  /*7e50*/  @P6 SYNCS.ARRIVE.TRANS64.RED.A1T0 RZ, [R84+URZ], RZ ;  /* 0x000000ff54ff69a7 */ /* 0x0005e200081004ff */
[----:B------:R-:W-:Y:S01]  /*7e60*/  BSSY B1, `(.L_x_122) ;  /* 0x0000018000017945 */ /* 0x000fe20003800000 */
[----:B------:R-:W3:Y:S02]  /*7e70*/  @P6 SYNCS.PHASECHK.TRANS64.TRYWAIT P0, [R85+URZ+0x20], R86 ;  /* 0x00002056550065a7 */ /* 0x000ee400080011ff */
[----:B---3--:R-:W-:Y:S01]  /*7e80*/  @P6 SEL R81, RZ, 0x1, !P0 ;  /* 0x00000001ff516807 */ /* 0x008fe20004000000 */
[----:B--2---:R-:W-:Y:S06]  /*7e90*/  @!P6 BRA `(.L_x_123) ;  /* 0x000000000050e947 */ /* 0x004fec0003800000 */
[----:B------:R-:W-:Y:S01]  /*7ea0*/  ISETP.NE.AND P1, PT, R82, RZ, PT ;  /* 0x000000ff5200720c */ /* 0x000fe20003f25270 */
[----:B------:R-:W-:Y:S01]  /*7eb0*/  BSSY B0, `(.L_x_124) ;  /* 0x000000a000007945 */ /* 0x000fe20003800000 */
[----:B------:R-:W-:Y:S11]  /*7ec0*/  ISETP.NE.AND P0, PT, R81, RZ, PT ;  /* 0x000000ff5100720c */ /* 0x000ff60003f05270 */
[----:B------:R-:W-:Y:S04]  /*7ed0*/  @P1 IMAD R2, R35, 0x2000, R80 ;  /* 0x0000200023021824 */ /* 0x000fe800078e0250 */
[----:B------:R-:W-:Y:S05]  /*7ee0*/  @P1 VIADD R0, R2, UR43 ;  /* 0x0000002b02001c36 */ /* 0x000fea0008000000 */
[----:B------:R-:W-:Y:S01]  /*7ef0*/  @P1 IADD3 R3, PT, PT, R83, R0, RZ ;  /* 0x0000000053031210 */ /* 0x000fe20007ffe0ff */
[----:B------:R-:W-:Y:S01]  /*7f00*/  @P1 IMAD.IADD R0, R70, 0x1, R0 ;  /* 0x0000000146001824 */ /* 0x000fe200078e0200 */
[----:B------:R-:W-:Y:S06]  /*7f10*/  @P0 BRA `(.L_x_125) ;  /* 0x00000000000c0947 */ /* 0x000fec0003800000 */
[----:B-1----:R-:W-:Y:S04]  /*7f20*/  SHF.L.U32 R4, RZ, 0x1f, RZ ;  /* 0x0000001fff047819 */ /* 0x002fe800000006ff */
[----:B------:R-:W1:Y:S02]  /*7f30*/  SYNCS.PHASECHK.TRANS64.TRYWAIT P0, [R85+URZ+0x20], R4 ;  /* 0x00002004550075a7 */ /* 0x000e6400080011ff */
[----:B-1----:R-:W-:Y:S05]  /*7f40*/  @!P0 BRA `(.L_x_126) ;  /* 0x0000004400f08947 */ /* 0x002fea0003800000 */
.L_x_125:
[----:B------:R-:W-:Y:S05]  /*7f50*/  BSYNC B0 ;  /* 0x0000000000007941 */ /* 0x000fea0003800000 */
.L_x_124:
[----:B------:R-:W-:Y:S02]  /*7f60*/  ISETP.NE.AND P0, PT, R82, RZ, PT ;  /* 0x000000ff5200720c */ /* 0x000fe40003f05270 */
[----:B------:R-:W-:Y:S11]  /*7f70*/  IADD3 R35, PT, PT, R35, 0x1, RZ ;  /* 0x0000000123237810 */ /* 0x000ff60007ffe0ff */
[----:B-1----:R-:W-:Y:S01]  /*7f80*/  @P0 IMAD.IADD R4, R70, 0x1, R3 ;  /* 0x0000000146040824 */ /* 0x002fe200078e0203 */
[----:B------:R-:W-:Y:S05]  /*7f90*/  @P0 WARPSYNC.ALL ;  /* 0x0000000000000948 */ /* 0x000fea0003800000 */
[----:B------:R2:W3:Y:S04]  /*7fa0*/  @P0 LDSM.16.M88.4 R48, [R2+UR43+0x400] ;  /* 0x0004002b0230083b */ /* 0x0004e80008000200 */
[----:B------:R2:W4:Y:S04]  /*7fb0*/  @P0 LDSM.16.M88.4 R44, [R0+0x400] ;  /* 0x00040000002c083b */ /* 0x0005280000000200 */
[----:B------:R2:W1:Y:S04]  /*7fc0*/  @P0 LDSM.16.M88.4 R40, [R3+0x400] ;  /* 0x000400000328083b */ /* 0x0004680000000200 */
[----:B------:R2:W1:Y:S02]  /*7fd0*/  @P0 LDSM.16.M88.4 R36, [R4+0x400] ;  /* 0x000400000424083b */ /* 0x0004640000000200 */
.L_x_123:
[----:B------:R-:W-:Y:S05]  /*7fe0*/  BSYNC B1 ;  /* 0x0000000000017941 */ /* 0x000fea0003800000 */
.L_x_122:
[----:B--2---:R-:W-:Y:S05]  /*7ff0*/  VIADD R3, R25, 0x40 ;  /* 0x0000004019037836 */ /* 0x004fea0000000000 */
[----:B------:R-:W-:Y:S04]  /*8000*/  SHF.R.U32.HI R3, RZ, 0x15, R3 ;  /* 0x00000015ff037819 */ /* 0x000fe80000011603 */
[----:B------:R-:W-:Y:S11]  /*8010*/  LOP3.LUT P0, RZ, R3, 0x3, R62, 0x48, !PT ;  /* 0x0000000303ff7812 */ /* 0x000ff6000780483e */
[----:B------:R-:W-:Y:S02]  /*8020*/  @!UPT UIADD3 URZ, UPT, UPT, URZ, URZ, URZ ;  /* 0x000000fffffff290 */ /* 0x000fe4000fffe0ff */
[----:B------:R-:W-:Y:S05]  /*8030*/  @!P0 BRA `(.L_x_127) ;  /* 0x0000000000408947 */ /* 0x000fea0003800000 */
[----:B------:R-:W2:Y:S01]  /*8040*/  LDCU.64 UR8, c[0x4][0x70] ;  /* 0x01000e00ff0877ac */ /* 0x000ea20008000a00 */
[----:B------:R-:W-:Y:S01]  /*8050*/  MOV R3, 0x0 ;  /* 0x0000000000037802 */ /* 0x000fe20000000f00 */
[----:B-1----:R-:W-:Y:S02]  /*8060*/  HFMA2 R12, -RZ, RZ, 0, 5.9604644775390625e-08 ;  /* 0x00000001ff0c7431 */ /* 0x002fe400000001ff */
[----:B------:R-:W-:Y:S02]  /*8070*/  IMAD.MOV.U32 R8, RZ, RZ, 0x192 ;  /* 0x00000192ff087424 */ /* 0x000fe400078e00ff */
[----:B------:R-:W-:Y:S01]  /*8080*/  IMAD.MOV.U32 R13, RZ, RZ, RZ ;  /* 0x000000ffff0d7224 */ /* 0x000fe200078e00ff */
[----:B------:R-:W1:Y:S01]  /*8090*/  LDCU.64 UR6, c[0x4][0x78] ;  /* 0x01000f00ff0677ac */ /* 0x000e620008000a00 */
[----:B------:R-:W3:Y:S01]  /*80a0*/  LDC.64 R2, c[0x4][R3] ;  /* 0x0100000003027b82 */ /* 0x000ee20000000a00 */
[----:B------:R-:W5:Y:S01]  /*80b0*/  LDCU.64 UR4, c[0x4][0x10] ;  /* 0x01000200ff0477ac */ /* 0x000f620008000a00 */
[----:B--2---:R-:W-:Y:S01]  /*80c0*/  MOV R5, UR9 ;  /* 0x0000000900057c02 */ /* 0x004fe20008000f00 */
[----:B------:R-:W-:Y:S01]  /*80d0*/  IMAD.U32 R4, RZ, RZ, UR8 ;  /* 0x00000008ff047e24 */ /* 0x000fe2000f8e00ff */
[----:B-1----:R-:W-:Y:S01]  /*80e0*/  MOV R7, UR7 ;  /* 0x0000000700077c02 */ /* 0x002fe20008000f00 */
[----:B------:R-:W-:Y:S01]  /*80f0*/  IMAD.U32 R6, RZ, RZ, UR6 ;  /* 0x00000006ff067e24 */ /* 0x000fe2000f8e00ff */
[----:B-----5:R-:W-:Y:S01]  /*8100*/  MOV R11, UR5 ;  /* 0x00000005000b7c02 */ /* 0x020fe20008000f00 */
[----:B------:R-:W-:Y:S02]  /*8110*/  IMAD.U32 R10, RZ, RZ, UR4 ;  /* 0x00000004ff0a7e24 */ /* 0x000fe4000f8e00ff */
[----:B------:R-:W-:Y:S07]  /*8120*/  LEPC R20, `(.L_x_127) ;  /* 0x000000001014794e */ /* 0x000fee0000000000 */
[----:B---34-:R-:W-:Y:S05]  /*8130*/  CALL.ABS.NOINC R2 ;  /* 0x0000000002007343 */ /* 0x018fea0003c00000 */
.L_x_127:
[----:B---3--:R-:W-:Y:S01]  /*8140*/  LOP3.LUT R20, R48, 0xffffe000, RZ, 0xc0, !PT ;  /* 0xffffe00030147812 */ /* 0x008fe200078ec0ff */
[----:B------:R-:W-:Y:S05]  /*8150*/  WARPSYNC.ALL ;  /* 0x0000000000007948 */ /* 0x000fea0003800000 */
[----:B------:R-:W-:Y:S01]  /*8160*/  R2UR UR4, R25 ;  /* 0x00000000190472ca */ /* 0x000fe200000e0000 */
[----:B------:R-:W-:Y:S01]  /*8170*/  IMAD.U32 R85, RZ, RZ, UR46 ;  /* 0x0000002eff557e24 */ /* 0x000fe2000f8e00ff */
[----:B------:R-:W-:Y:S01]  /*8180*/  LOP3.LUT R21, R49, 0xffffe000, RZ, 0xc0, !PT ;  /* 0xffffe00031157812 */ /* 0x000fe200078ec0ff */
[----:B------:R-:W-:Y:S01]  /*8190*/  IMAD.U32 R84, RZ, RZ, UR52 ;  /* 0x00000034ff547e24 */ /* 0x000fe2000f8e00ff */
[----:B------:R-:W-:Y:S01]  /*81a0*/  LOP3.LUT R26, R51, 0xffffe000, RZ, 0xc0, !PT ;  /* 0xffffe000331a7812 */ /* 0x000fe200078ec0ff */
[----:B------:R-:W-:Y:S01]  /*81b0*/  BSSY.RECONVERGENT B0, `(.L_x_128) ;  /* 0x000005b000007945 */ /* 0x000fe20003800200 */
[----:B----4-:R-:W-:Y:S02]  /*81c0*/  LOP3.LUT R33, R44, 0xffffe000, RZ, 0xc0, !PT ;  /* 0xffffe0002c217812 */ /* 0x010fe400078ec0ff */
[----:B------:R-:W-:Y:S02]  /*81d0*/  LOP3.LUT R32, R45, 0xffffe000, RZ, 0xc0, !PT ;  /* 0xffffe0002d207812 */ /* 0x000fe400078ec0ff */
[----:B------:R-:W-:Y:S02]  /*81e0*/  ISETP.NE.AND P6, PT, R75, RZ, PT ;  /* 0x000000ff4b00720c */ /* 0x000fe40003fc5270 */
[----:B------:R-:W-:Y:S01]  /*81f0*/  ISETP.NE.AND P0, PT, R72, RZ, PT ;  /* 0x000000ff4800720c */ /* 0x000fe20003f05270 */
[----:B-1----:R-:W1:Y:S10]  /*8200*/  LDTM.16dp128bit.x8 R4, tmem[UR4+0x40] ;  /* 0x00004004000479ee */ /* 0x002e740008180000 */
[----:B------:R-:W-:Y:S02]  /*8210*/  @P6 LEA R85, R85, UR43, 0x3 ;  /* 0x0000002b55556c11 */ /* 0x000fe4000f8e18ff */
[----:B------:R-:W-:Y:S03]  /*8220*/  @P6 SHF.L.U32 R86, RZ, 0x1f, RZ ;  /* 0x0000001fff566819 */ /* 0x000fe600000006ff */
[----:B------:R-:W-:Y:S05]  /*8230*/  @P6 VIADD R85, R85, 0x40 ;  /* 0x0000004055556836 */ /* 0x000fea0000000000 */
[----:B------:R-:W-:Y:S02]  /*8240*/  @P6 PRMT R84, R84, 0x654, R85 ;  /* 0x0000065454546816 */ /* 0x000fe40000000055 */
[----:B------:R-:W-:Y:S01]  /*8250*/  LEA R85, R35, UR43, 0x3 ;  /* 0x0000002b23557c11 */ /* 0x000fe2000f8e18ff */
[C---:B-1----:R-:W-:Y:S01]  /*8260*/  FMUL R0, R24.reuse, R4 ;  /* 0x0000000418007220 */ /* 0x042fe20000400000 */
        /* <DEDUP_REMOVED lines=79> */
.L_x_129:
[----:B------:R-:W-:Y:S05]  /*8760*/  BSYNC.RECONVERGENT B0 ;  /* 0x0000000000007941 */ /* 0x000fea0003800200 */
.L_x_128:
[----:B------:R-:W-:Y:S01]  /*8770*/  BAR.SYNC.DEFER_BLOCKING 0x1, 0x80 ;  /* 0x0042000000007b1d */ /* 0x000fe20000010000 */
[----:B------:R-:W-:Y:S04]  /*8780*/  UIADD3 UR4, UPT, UPT, UR46, 0x1, URZ ;  /* 0x000000012e047890 */ /* 0x000fe8000fffe0ff */
[----:B------:R-:W-:Y:S04]  /*8790*/  UISETP.NE.AND UP0, UPT, UR4, 0x4, UPT ;  /* 0x000000040400788c */ /* 0x000fe8000bf05270 */
[----:B------:R-:W-:Y:S01]  /*87a0*/  USEL UR44, UR4, URZ, UP0 ;  /* 0x000000ff042c7287 */ /* 0x000fe20008000000 */
[----:B------:R2:W-:Y:S01]  /*87b0*/  @P6 SYNCS.ARRIVE.TRANS64.RED.A1T0 RZ, [R84+URZ], RZ ;  /* 0x000000ff54ff69a7 */ /* 0x0005e200081004ff */
[----:B------:R-:W-:Y:S01]  /*87c0*/  BSSY B1, `(.L_x_130) ;  /* 0x000001d000017945 */ /* 0x000fe20003800000 */
[----:B------:R-:W3:Y:S01]  /*87d0*/  @P6 SYNCS.PHASECHK.TRANS64.TRYWAIT P0, [R85+URZ+0x20], R86 ;  /* 0x00002056550065a7 */ /* 0x000ee200080011ff */
[----:B--2---:R-:W-:Y:S01]  /*87e0*/  HFMA2 R84, -RZ, RZ, 0, 0 ;  /* 0x00000000ff547431 */ /* 0x004fe200000001ff */
[----:B---3--:R-:W-:Y:S01]  /*87f0*/  @P6 SEL R81, RZ, 0x1, !P0 ;  /* 0x00000001ff516807 */ /* 0x008fe20004000000 */
[----:B------:R-:W-:Y:S06]  /*8800*/  @!P6 BRA `(.L_x_131) ;  /* 0x000000000060e947 */ /* 0x000fec0003800000 */
        /* <DEDUP_REMOVED lines=11> */
.L_x_133:
[----:B------:R-:W-:Y:S05]  /*88c0*/  BSYNC B0 ;  /* 0x0000000000007941 */ /* 0x000fea0003800000 */
.L_x_132:
[----:B------:R-:W-:Y:S01]  /*88d0*/  ISETP.NE.AND P0, PT, R82, RZ, PT ;  /* 0x000000ff5200720c */ /* 0x000fe20003f05270 */
[----:B------:R-:W-:Y:S11]  /*88e0*/  VIADD R35, R35, 0x1 ;  /* 0x0000000123237836 */ /* 0x000ff60000000000 */
[----:B------:R-:W-:Y:S01]  /*88f0*/  @!UPT UIADD3 URZ, UPT, UPT, URZ, URZ, URZ ;  /* 0x000000fffffff290 */ /* 0x000fe2000fffe0ff */
[----:B-1----:R-:W-:Y:S01]  /*8900*/  @P0 IMAD.IADD R4, R70, 0x1, R3 ;  /* 0x0000000146040824 */ /* 0x002fe200078e0203 */
[----:B------:R-:W-:Y:S05]  /*8910*/  @P0 WARPSYNC.ALL ;  /* 0x0000000000000948 */ /* 0x000fea0003800000 */
[----:B------:R2:W3:Y:S04]  /*8920*/  @P0 LDSM.16.M88.4 R48, [R2+UR43+0x400] ;  /* 0x0004002b0230083b */ /* 0x0004e80008000200 */
[----:B------:R2:W4:Y:S04]  /*8930*/  @P0 LDSM.16.M88.4 R44, [R0+0x400] ;  /* 0x00040000002c083b */ /* 0x0005280000000200 */
[----:B------:R2:W1:Y:S04]  /*8940*/  @P0 LDSM.16.M88.4 R40, [R3+0x400] ;  /* 0x000400000328083b */ /* 0x0004680000000200 */
[----:B------:R2:W1:Y:S01]  /*8950*/  @P0 LDSM.16.M88.4 R36, [R4+0x400] ;  /* 0x000400000424083b */ /* 0x0004620000000200 */
[C---:B------:R-:W-:Y:S04]  /*8960*/  ISETP.NE.AND P0, PT, R35.reuse, 0x4, PT ;  /* 0x000000042300780c */ /* 0x040fe80003f05270 */
[----:B------:R-:W-:Y:S02]  /*8970*/  SEL R35, R35, RZ, P0 ;  /* 0x000000ff23237207 */ /* 0x000fe40000000000 */
[----:B------:R-:W-:Y:S02]  /*8980*/  SEL R84, RZ, 0x1, P0 ;  /* 0x00000001ff547807 */ /* 0x000fe40000000000 */
.L_x_131:
[----:B------:R-:W-:Y:S05]  /*8990*/  BSYNC B1 ;  /* 0x0000000000017941 */ /* 0x000fea0003800000 */
.L_x_130:
        /* <DEDUP_REMOVED lines=21> */
.L_x_135:
        /* <DEDUP_REMOVED lines=14> */
[----:B------:R-:W-:Y:S03]  /*8bd0*/  @P6 SHF.L.U32 R87, R84, 0x1f, RZ ;  /* 0x0000001f54576819 */ /* 0x000fe600000006ff */
        /* <DEDUP_REMOVED lines=83> */
.L_x_137:
[----:B------:R-:W-:Y:S05]  /*9110*/  BSYNC.RECONVERGENT B0 ;  /* 0x0000000000007941 */ /* 0x000fea0003800200 */
.L_x_136:
        /* <DEDUP_REMOVED lines=17> */
[----:B-1----:R-:W-:Y:S04]  /*9230*/  SHF.L.U32 R5, R84, 0x1f, RZ ;  /* 0x0000001f54057819 */ /* 0x002fe800000006ff */
[----:B------:R-:W1:Y:S02]  /*9240*/  SYNCS.PHASECHK.TRANS64.TRYWAIT P0, [R86+URZ+0x20], R5 ;  /* 0x00002005560075a7 */ /* 0x000e6400080011ff */
[----:B-1----:R-:W-:Y:S05]  /*9250*/  @!P0 BRA `(.L_x_142) ;  /* 0x0000003400548947 */ /* 0x002fea0003800000 */
.L_x_141:
[----:B------:R-:W-:Y:S05]  /*9260*/  BSYNC B0 ;  /* 0x0000000000007941 */ /* 0x000fea0003800000 */
.L_x_140:
        /* <DEDUP_REMOVED lines=10> */
[----:B------:R-:W-:Y:S02]  /*9310*/  SEL R5, RZ, 0x1, P0 ;  /* 0x00000001ff057807 */ /* 0x000fe40000000000 */
[----:B------:R-:W-:Y:S02]  /*9320*/  SEL R35, R35, RZ, P0 ;  /* 0x000000ff23237207 */ /* 0x000fe40000000000 */
[----:B------:R-:W-:Y:S02]  /*9330*/  LOP3.LUT R84, R84, R5, RZ, 0x3c, !PT ;  /* 0x0000000554547212 */ /* 0x000fe400078e3cff */
.L_x_139:
[----:B------:R-:W-:Y:S05]  /*9340*/  BSYNC B1 ;  /* 0x0000000000017941 */ /* 0x000fea0003800000 */
.L_x_138:
        /* <DEDUP_REMOVED lines=21> */
.L_x_143:
        /* <DEDUP_REMOVED lines=89> */
[----:B------:R-:W-:Y:S02]  /*9a30*/  UIADD3 UR4, UPT, UPT, UR43, 0x400, URZ ;  /* 0x000004002b047890 */ /* 0x000fe4000fffe0ff */
[----:B------:R-:W-:Y:S01]  /*9a40*/  UIADD3 UR9, UPT, UPT, UR49, 0x80, URZ ;  /* 0x0000008031097890 */ /* 0x000fe2000fffe0ff */
[----:B------:R-:W-:Y:S01]  /*9a50*/  UMOV UR10, UR50 ;  /* 0x00000032000a7c82 */ /* 0x000fe20008000000 */
[----:B------:R-:W-:Y:S02]  /*9a60*/  UMOV UR11, UR36 ;  /* 0x00000024000b7c82 */ /* 0x000fe40008000000 */
        /* <DEDUP_REMOVED lines=8> */
.L_x_145:
[----:B------:R-:W-:Y:S05]  /*9af0*/  BSYNC.RECONVERGENT B0 ;  /* 0x0000000000007941 */ /* 0x000fea0003800200 */
.L_x_144:
        /* <DEDUP_REMOVED lines=20> */
.L_x_149:
[----:B------:R-:W-:Y:S05]  /*9c40*/  BSYNC B0 ;  /* 0x0000000000007941 */ /* 0x000fea0003800000 */
.L_x_148:
        /* <DEDUP_REMOVED lines=13> */
.L_x_147:
[----:B------:R-:W-:Y:S05]  /*9d20*/  BSYNC B1 ;  /* 0x0000000000017941 */ /* 0x000fea0003800000 */
.L_x_146:
        /* <DEDUP_REMOVED lines=21> */
.L_x_151:
        /* <DEDUP_REMOVED lines=98> */
.L_x_153:
[----:B------:R-:W-:Y:S05]  /*a4a0*/  BSYNC.RECONVERGENT B0 ;  /* 0x0000000000007941 */ /* 0x000fea0003800200 */
.L_x_152:
        /* <DEDUP_REMOVED lines=20> */
.L_x_157:
[----:B------:R-:W-:Y:S05]  /*a5f0*/  BSYNC B0 ;  /* 0x0000000000007941 */ /* 0x000fea0003800000 */
.L_x_156:
        /* <DEDUP_REMOVED lines=13> */
.L_x_155:
[----:B------:R-:W-:Y:S05]  /*a6d0*/  BSYNC B1 ;  /* 0x0000000000017941 */ /* 0x000fea0003800000 */
.L_x_154:
        /* <DEDUP_REMOVED lines=21> */
.L_x_159:
        /* <DEDUP_REMOVED lines=98> */
.L_x_161:
[----:B------:R-:W-:Y:S05]  /*ae50*/  BSYNC.RECONVERGENT B0 ;  /* 0x0000000000007941 */ /* 0x000fea0003800200 */
.L_x_160:
        /* <DEDUP_REMOVED lines=17> */
[----:B------:R-:W-:Y:S04]  /*af70*/  SHF.L.U32 R3, R84, 0x1f, RZ ;  /* 0x0000001f54037819 */ /* 0x000fe800000006ff */
[----:B------:R-:W2:Y:S02]  /*af80*/  SYNCS.PHASECHK.TRANS64.TRYWAIT P0, [R86+URZ+0x20], R3 ;  /* 0x00002003560075a7 */ /* 0x000ea400080011ff */
[----:B--2---:R-:W-:Y:S05]  /*af90*/  @!P0 BRA `(.L_x_166) ;  /* 0x0000001800408947 */ /* 0x004fea0003800000 */
.L_x_165:
[----:B------:R-:W-:Y:S05]  /*afa0*/  BSYNC B0 ;  /* 0x0000000000007941 */ /* 0x000fea0003800000 */
.L_x_164:
[----:B------:R-:W-:Y:S11]  /*afb0*/  ISETP.NE.AND P0, PT, R82, RZ, PT ;  /* 0x000000ff5200720c */ /* 0x000ff60003f05270 */
[----:B------:R-:W-:Y:S02]  /*afc0*/  @!UPT UIADD3 URZ, UPT, UPT, URZ, URZ, URZ ;  /* 0x000000fffffff290 */ /* 0x000fe4000fffe0ff */
[----:B------:R-:W-:Y:S01]  /*afd0*/  @P0 IADD3 R2, PT, PT, R70, R83, RZ ;  /* 0x0000005346020210 */ /* 0x000fe20007ffe0ff */
[----:B------:R-:W-:Y:S05]  /*afe0*/  @P0 WARPSYNC.ALL ;  /* 0x0000000000000948 */ /* 0x000fea0003800000 */
[----:B------:R3:W4:Y:S04]  /*aff0*/  @P0 LDSM.16.M88.4 R48, [R35+UR43+0x400] ;  /* 0x0004002b2330083b */ /* 0x0007280008000200 */
[----:B------:R3:W1:Y:S04]  /*b000*/  @P0 LDSM.16.M88.4 R44, [R0+0x400] ;  /* 0x00040000002c083b */ /* 0x0006680000000200 */
[----:B------:R3:W1:Y:S04]  /*b010*/  @P0 LDSM.16.M88.4 R40, [R83+0x400] ;  /* 0x000400005328083b */ /* 0x0006680000000200 */
[----:B------:R3:W1:Y:S02]  /*b020*/  @P0 LDSM.16.M88.4 R36, [R2+0x400] ;  /* 0x000400000224083b */ /* 0x0006640000000200 */
.L_x_163:
[----:B------:R-:W-:Y:S05]  /*b030*/  BSYNC B1 ;  /* 0x0000000000017941 */ /* 0x000fea0003800000 */
.L_x_162:
        /* <DEDUP_REMOVED lines=11> */
[----:B---3--:R-:W3:Y:S01]  /*b0f0*/  LDC.64 R2, c[0x4][R3] ;  /* 0x0100000003027b82 */ /* 0x008ee20000000a00 */
        /* <DEDUP_REMOVED lines=9> */
.L_x_167:
[----:B------:R-:W-:Y:S01]  /*b190*/  ISETP.NE.AND P0, PT, R72, RZ, PT ;  /* 0x000000ff4800720c */ /* 0x000fe20003f05270 */
[----:B------:R-:W-:Y:S05]  /*b1a0*/  WARPSYNC.ALL ;  /* 0x0000000000007948 */ /* 0x000fea0003800000 */
[----:B------:R-:W-:Y:S01]  /*b1b0*/  R2UR UR4, R25 ;  /* 0x00000000190472ca */ /* 0x000fe200000e0000 */
[----:B------:R-:W-:Y:S01]  /*b1c0*/  BSSY.RECONVERGENT B0, `(.L_x_168) ;  /* 0x000005c000007945 */ /* 0x000fe20003800200 */
[----:B---34-:R-:W-:Y:S02]  /*b1d0*/  LOP3.LUT R0, R48, 0xffffe000, RZ, 0xc0, !PT ;  /* 0xffffe00030007812 */ /* 0x018fe400078ec0ff */
[----:B------:R-:W-:Y:S02]  /*b1e0*/  LOP3.LUT R2, R49, 0xffffe000, RZ, 0xc0, !PT ;  /* 0xffffe00031027812 */ /* 0x000fe400078ec0ff */
[----:B------:R-:W-:Y:S02]  /*b1f0*/  LOP3.LUT R3, R50, 0xffffe000, RZ, 0xc0, !PT ;  /* 0xffffe00032037812 */ /* 0x000fe400078ec0ff */
[----:B------:R-:W-:Y:S02]  /*b200*/  LOP3.LUT R20, R51, 0xffffe000, RZ, 0xc0, !PT ;  /* 0xffffe00033147812 */ /* 0x000fe400078ec0ff */
[----:B-1----:R-:W-:Y:S02]  /*b210*/  LOP3.LUT R21, R44, 0xffffe000, RZ, 0xc0, !PT ;  /* 0xffffe0002c157812 */ /* 0x002fe400078ec0ff */
[----:B------:R-:W-:Y:S01]  /*b220*/  LOP3.LUT R26, R45, 0xffffe000, RZ, 0xc0, !PT ;  /* 0xffffe0002d1a7812 */ /* 0x000fe200078ec0ff */
[----:B------:R-:W1:Y:S01]  /*b230*/  LDTM.16dp128bit.x8 R4, tmem[UR4+0xe0] ;  /* 0x0000e004000479ee */ /* 0x000e620008180000 */
[----:B------:R-:W-:Y:S01]  /*b240*/  R2UR UR4, R34 ;  /* 0x00000000220472ca */ /* 0x000fe200000e0000 */
[----:B------:R-:W-:Y:S01]  /*b250*/  NOP ;  /* 0x0000000000007918 */ /* 0x000fe20000000000 */
[----:B------:R-:W-:Y:S02]  /*b260*/  LOP3.LUT R29, R46, 0xffffe000, RZ, 0xc0, !PT ;  /* 0xffffe0002e1d7812 */ /* 0x000fe400078ec0ff */
[----:B------:R-:W-:Y:S02]  /*b270*/  LOP3.LUT R28, R47, 0xffffe000, RZ, 0xc0, !PT ;  /* 0xffffe0002f1c7812 */ /* 0x000fe400078ec0ff */
[----:B------:R-:W-:Y:S02]  /*b280*/  LOP3.LUT R31, R40, 0xffffe000, RZ, 0xc0, !PT ;  /* 0xffffe000281f7812 */ /* 0x000fe400078ec0ff */
[----:B------:R-:W-:Y:S02]  /*b290*/  LOP3.LUT R30, R41, 0xffffe000, RZ, 0xc0, !PT ;  /* 0xffffe000291e7812 */ /* 0x000fe400078ec0ff */
[----:B------:R-:W-:Y:S02]  /*b2a0*/  LOP3.LUT R33, R42, 0xffffe000, RZ, 0xc0, !PT ;  /* 0xffffe0002a217812 */ /* 0x000fe400078ec0ff */
[----:B------:R-:W-:Y:S01]  /*b2b0*/  LOP3.LUT R32, R43, 0xffffe000, RZ, 0xc0, !PT ;  /* 0xffffe0002b207812 */ /* 0x000fe200078ec0ff */
[----:B------:R-:W-:Y:S01]  /*b2c0*/  UIADD3 UR4, UPT, UPT, UR4, 0xb0, URZ ;  /* 0x000000b004047890 */ /* 0x000fe2000fffe0ff */
[----:B------:R-:W-:Y:S02]  /*b2d0*/  LOP3.LUT R35, R36, 0xffffe000, RZ, 0xc0, !PT ;  /* 0xffffe00024237812 */ /* 0x000fe400078ec0ff */
[----:B------:R-:W-:Y:S01]  /*b2e0*/  LOP3.LUT R34, R37, 0xffffe000, RZ, 0xc0, !PT ;  /* 0xffffe00025227812 */ /* 0x000fe200078ec0ff */
[----:B------:R-:W-:Y:S01]  /*b2f0*/  UPRMT UR4, UR52, 0x654, UR4 ;  /* 0x0000065434047896 */ /* 0x000fe20008000004 */
[----:B------:R-:W-:Y:S02]  /*b300*/  LOP3.LUT R37, R38, 0xffffe000, RZ, 0xc0, !PT ;  /* 0xffffe00026257812 */ /* 0x000fe400078ec0ff */
[----:B------:R-:W-:Y:S01]  /*b310*/  LOP3.LUT R36, R39, 0xffffe000, RZ, 0xc0, !PT ;  /* 0xffffe00027247812 */ /* 0x000fe200078ec0ff */
[C---:B-1----:R-:W-:Y:S01]  /*b320*/  FMUL R4, R24.reuse, R4 ;  /* 0x0000000418047220 */ /* 0x042fe20000400000 */
[C---:B------:R-:W-:Y:S01]  /*b330*/  FMUL R5, R24.reuse, R5 ;  /* 0x0000000518057220 */ /* 0x040fe20000400000 */
[C---:B------:R-:W-:Y:S01]  /*b340*/  FMUL R6, R24.reuse, R6 ;  /* 0x0000000618067220 */ /* 0x040fe20000400000 */
[C---:B------:R-:W-:Y:S01]  /*b350*/  FMUL R7, R24.reuse, R7 ;  /* 0x0000000718077220 */ /* 0x040fe20000400000 */
[C---:B------:R-:W-:Y:S01]  /*b360*/  FFMA R4, R27.reuse, R0, R4 ;  /* 0x000000001b047223 */ /* 0x040fe20000000004 */
[C---:B------:R-:W-:Y:S01]  /*b370*/  FMUL R8, R24.reuse, R8 ;  /* 0x0000000818087220 */ /* 0x040fe20000400000 */
[C---:B------:R-:W-:Y:S01]  /*b380*/  FFMA R5, R27.reuse, R2, R5 ;  /* 0x000000021b057223 */ /* 0x040fe20000000005 */
[C---:B------:R-:W-:Y:S01]  /*b390*/  FMUL R9, R24.reuse, R9 ;  /* 0x0000000918097220 */ /* 0x040fe20000400000 */
[C---:B------:R-:W-:Y:S01]  /*b3a0*/  FFMA R6, R27.reuse, R3, R6 ;  /* 0x000000031b067223 */ /* 0x040fe20000000006 */
[----:B------:R-:W-:Y:S01]  /*b3b0*/  F2FP.TF32.F32.PACK_B R4, R4 ;  /* 0x00000004ff04723e */ /* 0x000fe200024050ff */
[C---:B------:R-:W-:Y:S01]  /*b3c0*/  FMUL R10, R24.reuse, R10 ;  /* 0x0000000a180a7220 */ /* 0x040fe20000400000 */
[----:B------:R-:W-:Y:S01]  /*b3d0*/  F2FP.TF32.F32.PACK_B R5, R5 ;  /* 0x00000005ff05723e */ /* 0x000fe200024050ff */
[C---:B------:R-:W-:Y:S01]  /*b3e0*/  FFMA R7, R27.reuse, R20, R7 ;  /* 0x000000141b077223 */ /* 0x040fe20000000007 */
[C---:B------:R-:W-:Y:S01]  /*b3f0*/  FMUL R11, R24.reuse, R11 ;  /* 0x0000000b180b7220 */ /* 0x040fe20000400000 */
        /* <DEDUP_REMOVED lines=8> */
[----:B------:R-:W-:Y:S01]  /*b480*/  F2FP.TF32.F32.PACK_B R6, R6 ;  /* 0x00000006ff06723e */ /* 0x000fe200024050ff */
[C---:B------:R-:W-:Y:S01]  /*b490*/  FFMA R12, R27.reuse, R31, R12 ;  /* 0x0000001f1b0c7223 */ /* 0x040fe2000000000c */
[----:B------:R-:W-:Y:S01]  /*b4a0*/  F2FP.TF32.F32.PACK_B R7, R7 ;  /* 0x00000007ff07723e */ /* 0x000fe200024050ff */
[C---:B------:R-:W-:Y:S01]  /*b4b0*/  FMUL R16, R24.reuse, R16 ;  /* 0x0000001018107220 */ /* 0x040fe20000400000 */
[C---:B------:R-:W-:Y:S01]  /*b4c0*/  FFMA R13, R27.reuse, R30, R13 ;  /* 0x0000001e1b0d7223 */ /* 0x040fe2000000000d */
[C---:B------:R-:W-:Y:S01]  /*b4d0*/  FMUL R17, R24.reuse, R17 ;  /* 0x0000001118117220 */ /* 0x040fe20000400000 */
[C---:B------:R-:W-:Y:S01]  /*b4e0*/  FFMA R14, R27.reuse, R33, R14 ;  /* 0x000000211b0e7223 */ /* 0x040fe2000000000e */
[C---:B------:R-:W-:Y:S01]  /*b4f0*/  FMUL R18, R24.reuse, R18 ;  /* 0x0000001218127220 */ /* 0x040fe20000400000 */
[C---:B------:R-:W-:Y:S01]  /*b500*/  FFMA R15, R27.reuse, R32, R15 ;  /* 0x000000201b0f7223 */ /* 0x040fe2000000000f */
[----:B------:R-:W-:Y:S01]  /*b510*/  FMUL R19, R24, R19 ;  /* 0x0000001318137220 */ /* 0x000fe20000400000 */
[----:B------:R-:W-:Y:S01]  /*b520*/  F2FP.TF32.F32.PACK_B R8, R8 ;  /* 0x00000008ff08723e */ /* 0x000fe200024050ff */
[C---:B------:R-:W-:Y:S01]  /*b530*/  FFMA R16, R27.reuse, R35, R16 ;  /* 0x000000231b107223 */ /* 0x040fe20000000010 */
[----:B------:R-:W-:Y:S01]  /*b540*/  F2FP.TF32.F32.PACK_B R9, R9 ;  /* 0x00000009ff09723e */ /* 0x000fe200024050ff */
[----:B------:R-:W-:Y:S01]  /*b550*/  SYNCS.ARRIVE.TRANS64.RED.A1T0 RZ, [UR4], RZ ;  /* 0x000000ffffff79a7 */ /* 0x000fe20008100404 */
[----:B------:R1:W-:Y:S01]  /*b560*/  STSM.16.M88.4 [R77+0x6400], R4 ;  /* 0x006400044d007844 */ /* 0x0003e20000000200 */
[----:B------:R-:W-:Y:S01]  /*b570*/  F2FP.TF32.F32.PACK_B R10, R10 ;  /* 0x0000000aff0a723e */ /* 0x000fe200024050ff */
[C---:B------:R-:W-:Y:S01]  /*b580*/  FFMA R17, R27.reuse, R34, R17 ;  /* 0x000000221b117223 */ /* 0x040fe20000000011 */
[----:B------:R-:W-:Y:S01]  /*b590*/  F2FP.TF32.F32.PACK_B R11, R11 ;  /* 0x0000000bff0b723e */ /* 0x000fe200024050ff */
[C---:B------:R-:W-:Y:S01]  /*b5a0*/  FFMA R18, R27.reuse, R37, R18 ;  /* 0x000000251b127223 */ /* 0x040fe20000000012 */
[----:B------:R-:W-:Y:S01]  /*b5b0*/  FFMA R19, R27, R36, R19 ;  /* 0x000000241b137223 */ /* 0x000fe20000000013 */
[----:B------:R-:W-:Y:S02]  /*b5c0*/  F2FP.TF32.F32.PACK_B R12, R12 ;  /* 0x0000000cff0c723e */ /* 0x000fe400024050ff */
[----:B------:R1:W-:Y:S01]  /*b5d0*/  STSM.16.M88.4 [R76+0x6400], R8 ;  /* 0x006400084c007844 */ /* 0x0003e20000000200 */
        /* <DEDUP_REMOVED lines=26> */
.L_x_169:
[----:B------:R-:W-:Y:S05]  /*b780*/  BSYNC.RECONVERGENT B0 ;  /* 0x0000000000007941 */ /* 0x000fea0003800200 */
.L_x_168:
[----:B------:R-:W-:Y:S01]  /*b790*/  BAR.SYNC.DEFER_BLOCKING 0x1, 0x80 ;  /* 0x0042000000007b1d */ /* 0x000fe20000010000 */
[----:B------:R-:W-:Y:S01]  /*b7a0*/  UISETP.NE.AND UP0, UPT, UR53, -0x8, UPT ;  /* 0xfffffff83500788c */ /* 0x000fe2000bf05270 */
[----:B------:R-:W-:Y:S08]  /*b7b0*/  IADD3 R0, PT, PT, R22, 0x1, RZ ;  /* 0x0000000116007810 */ /* 0x000ff00007ffe0ff */
[----:B------:R-:W-:Y:S05]  /*b7c0*/  BRA.U !UP0, `(.L_x_170) ;  /* 0x0000000108287547 */ /* 0x000fea000b800000 */
[----:B------:R-:W-:Y:S01]  /*b7d0*/  ISETP.NE.AND P0, PT, R75, RZ, PT ;  /* 0x000000ff4b00720c */ /* 0x000fe20003f05270 */
[----:B------:R-:W-:Y:S01]  /*b7e0*/  IMAD.U32 R3, RZ, RZ, UR47 ;  /* 0x0000002fff037e24 */ /* 0x000fe2000f8e00ff */
[----:B------:R-:W-:Y:S01]  /*b7f0*/  UIADD3 UR4, UPT, UPT, UR47, 0x1, URZ ;  /* 0x000000012f047890 */ /* 0x000fe2000fffe0ff */
[----:B------:R-:W-:Y:S03]  /*b800*/  IMAD.U32 R2, RZ, RZ, UR52 ;  /* 0x00000034ff027e24 */ /* 0x000fe6000f8e00ff */
[----:B------:R-:W-:Y:S04]  /*b810*/  UISETP.NE.AND UP0, UPT, UR4, 0x4, UPT ;  /* 0x000000040400788c */ /* 0x000fe8000bf05270 */
[----:B------:R-:W-:Y:S03]  /*b820*/  USEL UR47, UR4, URZ, UP0 ;  /* 0x000000ff042f7287 */ /* 0x000fe60008000000 */
[----:B------:R-:W-:Y:S05]  /*b830*/  @P0 LEA R3, R3, UR43, 0x3 ;  /* 0x0000002b03030c11 */ /* 0x000fea000f8e18ff */
[----:B------:R-:W-:Y:S05]  /*b840*/  @P0 VIADD R3, R3, 0x40 ;  /* 0x0000004003030836 */ /* 0x000fea0000000000 */
[----:B------:R-:W-:Y:S04]  /*b850*/  @P0 PRMT R2, R2, 0x654, R3 ;  /* 0x0000065402020816 */ /* 0x000fe80000000003 */
[----:B------:R2:W-:Y:S03]  /*b860*/  @P0 SYNCS.ARRIVE.TRANS64.RED.A1T0 RZ, [R2+URZ], RZ ;  /* 0x000000ff02ff09a7 */ /* 0x0005e600081004ff */
.L_x_170:
[----:B------:R-:W-:Y:S01]  /*b870*/  R2UR UR6, R74 ;  /* 0x000000004a0672ca */ /* 0x000fe200000e0000 */
[----:B------:R-:W-:Y:S01]  /*b880*/  UIADD3 UR53, UPT, UPT, UR53, 0x8, URZ ;  /* 0x0000000835357890 */ /* 0x000fe2000fffe0ff */
[----:B------:R-:W-:Y:S02]  /*b890*/  R2UR UR5, R63 ;  /* 0x000000003f0572ca */ /* 0x000fe400000e0000 */
[----:B------:R-:W-:Y:S02]  /*b8a0*/  R2UR UR4, R64 ;  /* 0x00000000400472ca */ /* 0x000fe400000e0000 */
[----:B------:R-:W-:Y:S02]  /*b8b0*/  R2UR UR36, R73 ;  /* 0x00000000492472ca */ /* 0x000fe400000e0000 */
[----:B------:R-:W-:Y:S02]  /*b8c0*/  ISETP.NE.AND P0, PT, R67, 0x2, PT ;  /* 0x000000024300780c */ /* 0x000fe40003f05270 */
[----:B------:R-:W-:Y:S02]  /*b8d0*/  ISETP.NE.AND P1, PT, R0, 0x4, PT ;  /* 0x000000040000780c */ /* 0x000fe40003f25270 */
[----:B------:R-:W-:Y:S01]  /*b8e0*/  SEL R3, RZ, 0x1, P0 ;  /* 0x00000001ff037807 */ /* 0x000fe20000000000 */
[----:B------:R-:W-:Y:S01]  /*b8f0*/  UISETP.NE.AND UP0, UPT, UR6, URZ, UPT ;  /* 0x000000ff0600728c */ /* 0x000fe2000bf05270 */
[----:B--2---:R-:W-:Y:S01]  /*b900*/  SEL R2, RZ, 0x1, P1 ;  /* 0x00000001ff027807 */ /* 0x004fe20000800000 */
[----:B------:R-:W-:Y:S01]  /*b910*/  UIADD3 UR20, UPT, UPT, UR37, UR5, URZ ;  /* 0x0000000525147290 */ /* 0x000fe2000fffe0ff */
[----:B------:R-:W-:Y:S01]  /*b920*/  LOP3.LUT R68, R68, R3, RZ, 0x3c, !PT ;  /* 0x0000000344447212 */ /* 0x000fe200078e3cff */
[----:B------:R-:W-:Y:S01]  /*b930*/  UIADD3 UR16, UPT, UPT, UR38, UR4, URZ ;  /* 0x0000000426107290 */ /* 0x000fe2000fffe0ff */
[----:B------:R-:W-:Y:S02]  /*b940*/  LOP3.LUT R69, R69, R2, RZ, 0x3c, !PT ;  /* 0x0000000245457212 */ /* 0x000fe400078e3cff */
[----:B------:R-:W-:Y:S02]  /*b950*/  SEL R67, R67, RZ, P0 ;  /* 0x000000ff43437207 */ /* 0x000fe40000000000 */
[----:B------:R-:W-:Y:S01]  /*b960*/  SEL R22, R0, RZ, P1 ;  /* 0x000000ff00167207 */ /* 0x000fe20000800000 */
[----:B------:R-:W-:Y:S06]  /*b970*/  BRA.U UP0, `(.L_x_171) ;  /* 0xffffffa100f07547 */ /* 0x000fec000b83ffff */
[----:B------:R-:W2:Y:S01]  /*b980*/  LDCU.64 UR4, c[0x0][0x888] ;  /* 0x00011100ff0477ac */ /* 0x000ea20008000a00 */
[----:B------:R-:W3:Y:S01]  /*b990*/  LDCU.64 UR6, c[0x0][0x890] ;  /* 0x00011200ff0677ac */ /* 0x000ee20008000a00 */
[----:B--2---:R-:W-:Y:S02]  /*b9a0*/  ISETP.NE.U32.AND P2, PT, RZ, UR4, PT ;  /* 0x00000004ff007c0c */ /* 0x004fe4000bf45070 */
[----:B---3--:R-:W-:Y:S02]  /*b9b0*/  ISETP.NE.U32.AND P1, PT, RZ, UR6, PT ;  /* 0x00000006ff007c0c */ /* 0x008fe4000bf25070 */
[----:B------:R-:W-:Y:S02]  /*b9c0*/  ISETP.NE.AND.EX P2, PT, RZ, UR5, PT, P2 ;  /* 0x00000005ff007c0c */ /* 0x000fe4000bf45320 */
[----:B------:R-:W-:-:S13]  /*b9d0*/  ISETP.NE.AND.EX P0, PT, RZ, UR7, PT, P1 ;  /* 0x00000007ff007c0c */ /* 0x000fda000bf05310 */
[----:B------:R-:W-:Y:S05]  /*b9e0*/  @P2 BRA P0, `(.L_x_172) ;  /* 0x00000000003c2947 */ /* 0x000fea0000000000 */
[----:B------:R-:W-:-:S13]  /*b9f0*/  ISETP.NE.AND.EX P1, PT, RZ, UR7, PT, P1 ;  /* 0x00000007ff007c0c */ /* 0x000fda000bf25310 */
[----:B------:R-:W-:Y:S05]  /*ba00*/  @P1 BRA `(.L_x_173) ;  /* 0x00000000000c1947 */ /* 0x000fea0003800000 */
[----:B------:R-:W-:-:S13]  /*ba10*/  FSETP.NEU.AND P0, PT, R27, RZ, PT ;  /* 0x000000ff1b00720b */ /* 0x000fda0003f0d000 */
[----:B------:R-:W-:Y:S05]  /*ba20*/  @!P0 EXIT ;  /* 0x000000000000894d */ /* 0x000fea0003800000 */
[----:B------:R-:W-:Y:S05]  /*ba30*/  BRA `(.L_x_172) ;  /* 0x0000000000287947 */ /* 0x000fea0003800000 */
.L_x_173:
[----:B------:R-:W-:Y:S01]  /*ba40*/  ISETP.NE.AND P0, PT, R66, RZ, PT ;  /* 0x000000ff4200720c */ /* 0x000fe20003f05270 */
[----:B------:R-:W-:-:S12]  /*ba50*/  BSSY.RECONVERGENT B0, `(.L_x_172) ;  /* 0x0000008000007945 */ /* 0x000fd80003800200 */
[----:B------:R-:W-:Y:S05]  /*ba60*/  @P0 BRA `(.L_x_174) ;  /* 0x0000000000100947 */ /* 0x000fea0003800000 */
[----:B------:R-:W-:-:S04]  /*ba70*/  ISETP.NE.U32.AND P0, PT, RZ, UR4, PT ;  /* 0x00000004ff007c0c */ /* 0x000fc8000bf05070 */
[----:B------:R-:W-:-:S13]  /*ba80*/  ISETP.NE.AND.EX P0, PT, RZ, UR5, PT, P0 ;  /* 0x00000005ff007c0c */ /* 0x000fda000bf05300 */
[----:B------:R-:W-:Y:S05]  /*ba90*/  @!P0 EXIT ;  /* 0x000000000000894d */ /* 0x000fea0003800000 */
[----:B------:R-:W-:Y:S05]  /*baa0*/  BRA `(.L_x_175) ;  /* 0x0000000000087947 */ /* 0x000fea0003800000 */
.L_x_174:
[----:B------:R-:W-:-:S13]  /*bab0*/  FSETP.NEU.AND P0, PT, R27, RZ, PT ;  /* 0x000000ff1b00720b */ /* 0x000fda0003f0d000 */
[----:B------:R-:W-:Y:S05]  /*bac0*/  @!P0 EXIT ;  /* 0x000000000000894d */ /* 0x000fea0003800000 */
.L_x_175:
[----:B------:R-:W-:Y:S05]  /*bad0*/  BSYNC.RECONVERGENT B0 ;  /* 0x0000000000007941 */ /* 0x000fea0003800200 */
.L_x_172:
[----:B------:R-:W-:Y:S01]  /*bae0*/  ULEA UR6, UR47, UR43, 0x3 ;  /* 0x0000002b2f067291 */ /* 0x000fe2000f8e18ff */
[----:B------:R-:W-:-:S04]  /*baf0*/  DEPBAR.LE SB0, 0x0 ;  /* 0x000080000000791a */ /* 0x000fc80000000000 */
[----:B------:R-:W-:-:S04]  /*bb00*/  UIADD3 UR6, UPT, UPT, UR6, 0x40, URZ ;  /* 0x0000004006067890 */ /* 0x000fc8000fffe0ff */
[----:B------:R-:W-:-:S09]  /*bb10*/  UPRMT UR6, UR52, 0x654, UR6 ;  /* 0x0000065434067896 */ /* 0x000fd20008000006 */
[----:B------:R-:W-:Y:S01]  /*bb20*/  SYNCS.ARRIVE.TRANS64.RED.A1T0 RZ, [UR6], RZ ;  /* 0x000000ffffff79a7 */ /* 0x000fe20008100406 */
[----:B------:R-:W-:Y:S05]  /*bb30*/  EXIT ;  /* 0x000000000000794d */ /* 0x000fea0003800000 */
.L_x_24:
[----:B---3--:R3:W4:Y:S02]  /*bb40*/  SYNCS.PHASECHK.TRANS64.TRYWAIT P0, [R3+URZ+0xe0], R2 ;  /* 0x0000e002030075a7 */ /* 0x00872400080011ff */
[----:B----4-:R-:W-:Y:S05]  /*bb50*/  @!P0 NANOSLEEP.SYNCS 0x989680 ;  /* 0x009896800000895d */ /* 0x010fea0003900000 */
[----:B------:R-:W4:Y:S02]  /*bb60*/  @!P0 SYNCS.PHASECHK.TRANS64 P0, [R3+URZ+0xe0], R2 ;  /* 0x0000e002030085a7 */ /* 0x000f2400080010ff */
[----:B----4-:R-:W-:Y:S05]  /*bb70*/  @!P0 BRA `(.L_x_24) ;  /* 0xfffffffc00f08947 */ /* 0x010fea000383ffff */
[----:B------:R-:W-:Y:S05]  /*bb80*/  BRA `(.L_x_176) ;  /* 0xffffff5c00c07947 */ /* 0x000fea000383ffff */
.L_x_27:
[----:B--2---:R-:W-:-:S07]  /*bb90*/  MOV R0, UR33 ;  /* 0x0000002100007c02 */ /* 0x004fce0008000f00 */
.L_x_177:
[----:B--2---:R2:W3:Y:S02]  /*bba0*/  SYNCS.PHASECHK.TRANS64.TRYWAIT P0, [R0+URZ+0x10], R3 ;  /* 0x00001003000075a7 */ /* 0x0044e400080011ff */
[----:B---3--:R-:W-:Y:S05]  /*bbb0*/  @!P0 NANOSLEEP.SYNCS 0x989680 ;  /* 0x009896800000895d */ /* 0x008fea0003900000 */
[----:B------:R-:W3:Y:S02]  /*bbc0*/  @!P0 SYNCS.PHASECHK.TRANS64 P0, [R0+URZ+0x10], R3 ;  /* 0x00001003000085a7 */ /* 0x000ee400080010ff */
[----:B---3--:R-:W-:Y:S05]  /*bbd0*/  @!P0 BRA `(.L_x_177) ;  /* 0xfffffffc00f08947 */ /* 0x008fea000383ffff */
[----:B------:R-:W-:Y:S05]  /*bbe0*/  BRA `(.L_x_26) ;  /* 0xffffff60000c7947 */ /* 0x000fea000383ffff */
.L_x_36:
[----:B-1----:R-:W-:-:S07]  /*bbf0*/  MOV R0, UR33 ;  /* 0x0000002100007c02 */ /* 0x002fce0008000f00 */
.L_x_178:
[----:B-1----:R1:W2:Y:S02]  /*bc00*/  SYNCS.PHASECHK.TRANS64.TRYWAIT P0, [R0+URZ+0x10], R3 ;  /* 0x00001003000075a7 */ /* 0x0022a400080011ff */
[----:B--2---:R-:W-:Y:S05]  /*bc10*/  @!P0 NANOSLEEP.SYNCS 0x989680 ;  /* 0x009896800000895d */ /* 0x004fea0003900000 */
[----:B------:R-:W2:Y:S02]  /*bc20*/  @!P0 SYNCS.PHASECHK.TRANS64 P0, [R0+URZ+0x10], R3 ;  /* 0x00001003000085a7 */ /* 0x000ea400080010ff */
[----:B--2---:R-:W-:Y:S05]  /*bc30*/  @!P0 BRA `(.L_x_178) ;  /* 0xfffffffc00f08947 */ /* 0x004fea000383ffff */
[----:B------:R-:W-:Y:S05]  /*bc40*/  BRA `(.L_x_35) ;  /* 0xffffff6400187947 */ /* 0x000fea000383ffff */
.L_x_43:
[----:B-1----:R1:W4:Y:S02]  /*bc50*/  SYNCS.PHASECHK.TRANS64.TRYWAIT P0, [R3+URZ+0x70], R0 ;  /* 0x00007000030075a7 */ /* 0x00232400080011ff */
[----:B----4-:R-:W-:Y:S05]  /*bc60*/  @!P0 NANOSLEEP.SYNCS 0x989680 ;  /* 0x009896800000895d */ /* 0x010fea0003900000 */
[----:B------:R-:W4:Y:S02]  /*bc70*/  @!P0 SYNCS.PHASECHK.TRANS64 P0, [R3+URZ+0x70], R0 ;  /* 0x00007000030085a7 */ /* 0x000f2400080010ff */
[----:B----4-:R-:W-:Y:S05]  /*bc80*/  @!P0 BRA `(.L_x_43) ;  /* 0xfffffffc00f08947 */ /* 0x010fea000383ffff */
[----:B------:R-:W-:Y:S05]  /*bc90*/  BRA `(.L_x_179) ;  /* 0xffffff6800047947 */ /* 0x000fea000383ffff */
.L_x_47:
[----:B-1----:R-:W-:-:S07]  /*bca0*/  MOV R0, UR4 ;  /* 0x0000000400007c02 */ /* 0x002fce0008000f00 */
.L_x_180:
[----:B-1----:R1:W2:Y:S02]  /*bcb0*/  SYNCS.PHASECHK.TRANS64.TRYWAIT P0, [R0+URZ], R3 ;  /* 0x00000003000075a7 */ /* 0x0022a400080011ff */
[----:B--2---:R-:W-:Y:S05]  /*bcc0*/  @!P0 NANOSLEEP.SYNCS 0x989680 ;  /* 0x009896800000895d */ /* 0x004fea0003900000 */
[----:B------:R-:W2:Y:S02]  /*bcd0*/  @!P0 SYNCS.PHASECHK.TRANS64 P0, [R0+URZ], R3 ;  /* 0x00000003000085a7 */ /* 0x000ea400080010ff */
[----:B--2---:R-:W-:Y:S05]  /*bce0*/  @!P0 BRA `(.L_x_180) ;  /* 0xfffffffc00f08947 */ /* 0x004fea000383ffff */
[----:B------:R-:W-:Y:S05]  /*bcf0*/  BRA `(.L_x_181) ;  /* 0xffffff6c00b07947 */ /* 0x000fea000383ffff */
.L_x_50:
[----:B--2---:R2:W3:Y:S02]  /*bd00*/  SYNCS.PHASECHK.TRANS64.TRYWAIT P0, [R2+URZ+0xd0], R5 ;  /* 0x0000d005020075a7 */ /* 0x0044e400080011ff */
[----:B---3--:R-:W-:Y:S05]  /*bd10*/  @!P0 NANOSLEEP.SYNCS 0x989680 ;  /* 0x009896800000895d */ /* 0x008fea0003900000 */
[----:B------:R-:W3:Y:S02]  /*bd20*/  @!P0 SYNCS.PHASECHK.TRANS64 P0, [R2+URZ+0xd0], R5 ;  /* 0x0000d005020085a7 */ /* 0x000ee400080010ff */
[----:B---3--:R-:W-:Y:S05]  /*bd30*/  @!P0 BRA `(.L_x_50) ;  /* 0xfffffffc00f08947 */ /* 0x008fea000383ffff */
[----:B------:R-:W-:Y:S05]  /*bd40*/  BRA `(.L_x_182) ;  /* 0xffffff70000c7947 */ /* 0x000fea000383ffff */
.L_x_51:
[----:B------:R-:W-:-:S07]  /*bd50*/  MOV R2, UR4 ;  /* 0x0000000400027c02 */ /* 0x000fce0008000f00 */
.L_x_183:
[----:B--2---:R2:W3:Y:S02]  /*bd60*/  SYNCS.PHASECHK.TRANS64.TRYWAIT P0, [R2+URZ+0x80], R5 ;  /* 0x00008005020075a7 */ /* 0x0044e400080011ff */
[----:B---3--:R-:W-:Y:S05]  /*bd70*/  @!P0 NANOSLEEP.SYNCS 0x989680 ;  /* 0x009896800000895d */ /* 0x008fea0003900000 */
[----:B------:R-:W3:Y:S02]  /*bd80*/  @!P0 SYNCS.PHASECHK.TRANS64 P0, [R2+URZ+0x80], R5 ;  /* 0x00008005020085a7 */ /* 0x000ee400080010ff */
[----:B---3--:R-:W-:Y:S05]  /*bd90*/  @!P0 BRA `(.L_x_183) ;  /* 0xfffffffc00f08947 */ /* 0x008fea000383ffff */
[----:B------:R-:W-:Y:S05]  /*bda0*/  BRA `(.L_x_184) ;  /* 0xffffff70001c7947 */ /* 0x000fea000383ffff */
.L_x_52:
[----:B--2---:R2:W3:Y:S02]  /*bdb0*/  SYNCS.PHASECHK.TRANS64.TRYWAIT P1, [R2+URZ+0x70], R5 ;  /* 0x00007005020075a7 */ /* 0x0044e400080211ff */
[----:B---3--:R-:W-:Y:S05]  /*bdc0*/  @!P1 NANOSLEEP.SYNCS 0x989680 ;  /* 0x009896800000995d */ /* 0x008fea0003900000 */
[----:B------:R-:W3:Y:S02]  /*bdd0*/  @!P1 SYNCS.PHASECHK.TRANS64 P1, [R2+URZ+0x70], R5 ;  /* 0x00007005020095a7 */ /* 0x000ee400080210ff */
[----:B---3--:R-:W-:Y:S05]  /*bde0*/  @!P1 BRA `(.L_x_52) ;  /* 0xfffffffc00f09947 */ /* 0x008fea000383ffff */
[----:B------:R-:W-:Y:S05]  /*bdf0*/  BRA `(.L_x_185) ;  /* 0xffffff70004c7947 */ /* 0x000fea000383ffff */
.L_x_55:
[----:B------:R-:W-:-:S07]  /*be00*/  MOV R0, UR4 ;  /* 0x0000000400007c02 */ /* 0x000fce0008000f00 */
.L_x_186:
[----:B--2---:R2:W3:Y:S02]  /*be10*/  SYNCS.PHASECHK.TRANS64.TRYWAIT P0, [R0+URZ+0x80], R3 ;  /* 0x00008003000075a7 */ /* 0x0044e400080011ff */
[----:B---3--:R-:W-:Y:S05]  /*be20*/  @!P0 NANOSLEEP.SYNCS 0x989680 ;  /* 0x009896800000895d */ /* 0x008fea0003900000 */
[----:B------:R-:W3:Y:S02]  /*be30*/  @!P0 SYNCS.PHASECHK.TRANS64 P0, [R0+URZ+0x80], R3 ;  /* 0x00008003000085a7 */ /* 0x000ee400080010ff */
[----:B---3--:R-:W-:Y:S05]  /*be40*/  @!P0 BRA `(.L_x_186) ;  /* 0xfffffffc00f08947 */ /* 0x008fea000383ffff */
[----:B------:R-:W-:Y:S05]  /*be50*/  BRA `(.L_x_54) ;  /* 0xffffff7000a07947 */ /* 0x000fea000383ffff */
.L_x_62:
[----:B-1----:R1:W2:Y:S02]  /*be60*/  SYNCS.PHASECHK.TRANS64.TRYWAIT P1, [R0+URZ+0x70], R5 ;  /* 0x00007005000075a7 */ /* 0x0022a400080211ff */
[----:B--2---:R-:W-:Y:S05]  /*be70*/  @!P1 NANOSLEEP.SYNCS 0x989680 ;  /* 0x009896800000995d */ /* 0x004fea0003900000 */
[----:B------:R-:W2:Y:S02]  /*be80*/  @!P1 SYNCS.PHASECHK.TRANS64 P1, [R0+URZ+0x70], R5 ;  /* 0x00007005000095a7 */ /* 0x000ea400080210ff */
[----:B--2---:R-:W-:Y:S05]  /*be90*/  @!P1 BRA `(.L_x_62) ;  /* 0xfffffffc00f09947 */ /* 0x004fea000383ffff */
[----:B------:R-:W-:Y:S05]  /*bea0*/  BRA `(.L_x_187) ;  /* 0xffffff7800347947 */ /* 0x000fea000383ffff */
.L_x_63:
[----:B------:R-:W-:-:S07]  /*beb0*/  MOV R3, UR46 ;  /* 0x0000002e00037c02 */ /* 0x000fce0008000f00 */
.L_x_188:
[----:B-1----:R1:W2:Y:S02]  /*bec0*/  SYNCS.PHASECHK.TRANS64.TRYWAIT P0, [R3+URZ+0xb0], R0 ;  /* 0x0000b000030075a7 */ /* 0x0022a400080011ff */
[----:B--2---:R-:W-:Y:S05]  /*bed0*/  @!P0 NANOSLEEP.SYNCS 0x989680 ;  /* 0x009896800000895d */ /* 0x004fea0003900000 */
[----:B------:R-:W2:Y:S02]  /*bee0*/  @!P0 SYNCS.PHASECHK.TRANS64 P0, [R3+URZ+0xb0], R0 ;  /* 0x0000b000030085a7 */ /* 0x000ea400080010ff */
[----:B--2---:R-:W-:Y:S05]  /*bef0*/  @!P0 BRA `(.L_x_188) ;  /* 0xfffffffc00f08947 */ /* 0x004fea000383ffff */
[----:B------:R-:W-:Y:S05]  /*bf00*/  BRA `(.L_x_189) ;  /* 0xffffff7800847947 */ /* 0x000fea000383ffff */
.L_x_66:
[----:B------:R-:W-:Y:S07]  /*bf10*/  MOV R0, UR7 ;  /* 0x0000000700007c02 */ /* 0x000fee0008000f00 */
.L_x_190:
[----:B-1----:R1:W2:Y:S02]  /*bf20*/  SYNCS.PHASECHK.TRANS64.TRYWAIT P0, [R0+URZ], R3 ;  /* 0x00000003000075a7 */ /* 0x0022a400080011ff */
[----:B--2---:R-:W-:Y:S05]  /*bf30*/  @!P0 NANOSLEEP.SYNCS 0x989680 ;  /* 0x009896800000895d */ /* 0x004fea0003900000 */
[----:B------:R-:W2:Y:S02]  /*bf40*/  @!P0 SYNCS.PHASECHK.TRANS64 P0, [R0+URZ], R3 ;  /* 0x00000003000085a7 */ /* 0x000ea400080010ff */
[----:B--2---:R-:W-:Y:S05]  /*bf50*/  @!P0 BRA `(.L_x_190) ;  /* 0xfffffffc00f08947 */ /* 0x004fea000383ffff */
[----:B------:R-:W-:Y:S05]  /*bf60*/  BRA `(.L_x_65) ;  /* 0xffffff7800a07947 */ /* 0x000fea000383ffff */
.L_x_69:
[----:B------:R-:W-:-:S07]  /*bf70*/  MOV R0, UR4 ;  /* 0x0000000400007c02 */ /* 0x000fce0008000f00 */
.L_x_191:
[----:B--2---:R2:W4:Y:S02]  /*bf80*/  SYNCS.PHASECHK.TRANS64.TRYWAIT P0, [R0+URZ], R3 ;  /* 0x00000003000075a7 */ /* 0x00452400080011ff */
[----:B----4-:R-:W-:Y:S05]  /*bf90*/  @!P0 NANOSLEEP.SYNCS 0x989680 ;  /* 0x009896800000895d */ /* 0x010fea0003900000 */
[----:B------:R-:W4:Y:S02]  /*bfa0*/  @!P0 SYNCS.PHASECHK.TRANS64 P0, [R0+URZ], R3 ;  /* 0x00000003000085a7 */ /* 0x000f2400080010ff */
[----:B----4-:R-:W-:Y:S05]  /*bfb0*/  @!P0 BRA `(.L_x_191) ;  /* 0xfffffffc00f08947 */ /* 0x010fea000383ffff */
[----:B------:R-:W-:Y:S05]  /*bfc0*/  BRA `(.L_x_192) ;  /* 0xffffff7c00cc7947 */ /* 0x000fea000383ffff */
.L_x_70:
[----:B------:R-:W-:-:S07]  /*bfd0*/  MOV R0, UR5 ;  /* 0x0000000500007c02 */ /* 0x000fce0008000f00 */
.L_x_193:
[----:B-1----:R1:W2:Y:S02]  /*bfe0*/  SYNCS.PHASECHK.TRANS64.TRYWAIT P0, [R0+URZ], R3 ;  /* 0x00000003000075a7 */ /* 0x0022a400080011ff */
[----:B--2---:R-:W-:Y:S05]  /*bff0*/  @!P0 NANOSLEEP.SYNCS 0x989680 ;  /* 0x009896800000895d */ /* 0x004fea0003900000 */
[----:B------:R-:W2:Y:S02]  /*c000*/  @!P0 SYNCS.PHASECHK.TRANS64 P0, [R0+URZ], R3 ;  /* 0x00000003000085a7 */ /* 0x000ea400080010ff */
[----:B--2---:R-:W-:Y:S05]  /*c010*/  @!P0 BRA `(.L_x_193) ;  /* 0xfffffffc00f08947 */ /* 0x004fea000383ffff */
[----:B------:R-:W-:Y:S05]  /*c020*/  BRA `(.L_x_194) ;  /* 0xffffff7c00d87947 */ /* 0x000fea000383ffff */
.L_x_71:
[----:B------:R-:W-:-:S07]  /*c030*/  MOV R0, UR5 ;  /* 0x0000000500007c02 */ /* 0x000fce0008000f00 */
.L_x_195:
[----:B-1----:R1:W2:Y:S02]  /*c040*/  SYNCS.PHASECHK.TRANS64.TRYWAIT P0, [R0+URZ], R3 ;  /* 0x00000003000075a7 */ /* 0x0022a400080011ff */
[----:B--2---:R-:W-:Y:S05]  /*c050*/  @!P0 NANOSLEEP.SYNCS 0x989680 ;  /* 0x009896800000895d */ /* 0x004fea0003900000 */
[----:B------:R-:W2:Y:S02]  /*c060*/  @!P0 SYNCS.PHASECHK.TRANS64 P0, [R0+URZ], R3 ;  /* 0x00000003000085a7 */ /* 0x000ea400080010ff */
[----:B--2---:R-:W-:Y:S05]  /*c070*/  @!P0 BRA `(.L_x_195) ;  /* 0xfffffffc00f08947 */ /* 0x004fea000383ffff */
[----:B------:R-:W-:Y:S05]  /*c080*/  BRA `(.L_x_196) ;  /* 0xffffff7c00e47947 */ /* 0x000fea000383ffff */
.L_x_72:
[----:B------:R-:W-:-:S07]  /*c090*/  MOV R0, UR4 ;  /* 0x0000000400007c02 */ /* 0x000fce0008000f00 */
.L_x_197:
[----:B-1----:R1:W2:Y:S02]  /*c0a0*/  SYNCS.PHASECHK.TRANS64.TRYWAIT P0, [R0+URZ], R3 ;  /* 0x00000003000075a7 */ /* 0x0022a400080011ff */
[----:B--2---:R-:W-:Y:S05]  /*c0b0*/  @!P0 NANOSLEEP.SYNCS 0x989680 ;  /* 0x009896800000895d */ /* 0x004fea0003900000 */
[----:B------:R-:W2:Y:S02]  /*c0c0*/  @!P0 SYNCS.PHASECHK.TRANS64 P0, [R0+URZ], R3 ;  /* 0x00000003000085a7 */ /* 0x000ea400080010ff */
[----:B--2---:R-:W-:Y:S05]  /*c0d0*/  @!P0 BRA `(.L_x_197) ;  /* 0xfffffffc00f08947 */ /* 0x004fea000383ffff */
[----:B------:R-:W-:Y:S05]  /*c0e0*/  BRA `(.L_x_198) ;  /* 0xffffff7c00f07947 */ /* 0x000fea000383ffff */
.L_x_77:
[----:B---3--:R3:W4:Y:S02]  /*c0f0*/  SYNCS.PHASECHK.TRANS64.TRYWAIT P0, [R12+URZ+0x70], R9 ;  /* 0x000070090c0075a7 */ /* 0x00872400080011ff */
[----:B----4-:R-:W-:Y:S05]  /*c100*/  @!P0 NANOSLEEP.SYNCS 0x989680 ;  /* 0x009896800000895d */ /* 0x010fea0003900000 */
[----:B------:R-:W4:Y:S02]  /*c110*/  @!P0 SYNCS.PHASECHK.TRANS64 P0, [R12+URZ+0x70], R9 ;  /* 0x000070090c0085a7 */ /* 0x000f2400080010ff */
[----:B----4-:R-:W-:Y:S05]  /*c120*/  @!P0 BRA `(.L_x_77) ;  /* 0xfffffffc00f08947 */ /* 0x010fea000383ffff */
[----:B------:R-:W-:Y:S05]  /*c130*/  BRA `(.L_x_199) ;  /* 0xffffff8400087947 */ /* 0x000fea000383ffff */
.L_x_80:
[----:B------:R-:W-:Y:S07]  /*c140*/  MOV R0, UR21 ;  /* 0x0000001500007c02 */ /* 0x000fee0008000f00 */
.L_x_200:
[----:B-1----:R1:W3:Y:S02]  /*c150*/  SYNCS.PHASECHK.TRANS64.TRYWAIT P2, [R0+URZ+0x68], R9 ;  /* 0x00006809000075a7 */ /* 0x0022e400080411ff */
[----:B---3--:R-:W-:Y:S05]  /*c160*/  @!P2 NANOSLEEP.SYNCS 0x989680 ;  /* 0x009896800000a95d */ /* 0x008fea0003900000 */
[----:B------:R-:W3:Y:S02]  /*c170*/  @!P2 SYNCS.PHASECHK.TRANS64 P2, [R0+URZ+0x68], R9 ;  /* 0x000068090000a5a7 */ /* 0x000ee400080410ff */
[----:B---3--:R-:W-:Y:S05]  /*c180*/  @!P2 BRA `(.L_x_200) ;  /* 0xfffffffc00f0a947 */ /* 0x008fea000383ffff */
[----:B------:R-:W-:Y:S05]  /*c190*/  BRA `(.L_x_79) ;  /* 0xffffff8800747947 */ /* 0x000fea000383ffff */
.L_x_83:
[----:B------:R-:W-:Y:S07]  /*c1a0*/  MOV R9, UR21 ;  /* 0x0000001500097c02 */ /* 0x000fee0008000f00 */
.L_x_201:
[----:B-1----:R1:W3:Y:S02]  /*c1b0*/  SYNCS.PHASECHK.TRANS64.TRYWAIT P0, [R9+URZ+0x40], R10 ;  /* 0x0000400a090075a7 */ /* 0x0022e400080011ff */
[----:B---3--:R-:W-:Y:S05]  /*c1c0*/  @!P0 NANOSLEEP.SYNCS 0x989680 ;  /* 0x009896800000895d */ /* 0x008fea0003900000 */
[----:B------:R-:W3:Y:S02]  /*c1d0*/  @!P0 SYNCS.PHASECHK.TRANS64 P0, [R9+URZ+0x40], R10 ;  /* 0x0000400a090085a7 */ /* 0x000ee400080010ff */
[----:B---3--:R-:W-:Y:S05]  /*c1e0*/  @!P0 BRA `(.L_x_201) ;  /* 0xfffffffc00f08947 */ /* 0x008fea000383ffff */
[----:B------:R-:W-:Y:S05]  /*c1f0*/  BRA `(.L_x_202) ;  /* 0xffffff8800d07947 */ /* 0x000fea000383ffff */
.L_x_84:
[----:B------:R-:W-:Y:S07]  /*c200*/  MOV R9, UR21 ;  /* 0x0000001500097c02 */ /* 0x000fee0008000f00 */
.L_x_203:
[----:B-1----:R1:W3:Y:S02]  /*c210*/  SYNCS.PHASECHK.TRANS64.TRYWAIT P0, [R9+URZ+0x48], R10 ;  /* 0x0000480a090075a7 */ /* 0x0022e400080011ff */
[----:B---3--:R-:W-:Y:S05]  /*c220*/  @!P0 NANOSLEEP.SYNCS 0x989680 ;  /* 0x009896800000895d */ /* 0x008fea0003900000 */
[----:B------:R-:W3:Y:S02]  /*c230*/  @!P0 SYNCS.PHASECHK.TRANS64 P0, [R9+URZ+0x48], R10 ;  /* 0x0000480a090085a7 */ /* 0x000ee400080010ff */
[----:B---3--:R-:W-:Y:S05]  /*c240*/  @!P0 BRA `(.L_x_203) ;  /* 0xfffffffc00f08947 */ /* 0x008fea000383ffff */
[----:B------:R-:W-:Y:S05]  /*c250*/  BRA `(.L_x_204) ;  /* 0xffffff8c00107947 */ /* 0x000fea000383ffff */
.L_x_85:
[----:B------:R-:W-:Y:S07]  /*c260*/  MOV R9, UR21 ;  /* 0x0000001500097c02 */ /* 0x000fee0008000f00 */
.L_x_205:
[----:B-1----:R1:W3:Y:S02]  /*c270*/  SYNCS.PHASECHK.TRANS64.TRYWAIT P0, [R9+URZ+0x50], R10 ;  /* 0x0000500a090075a7 */ /* 0x0022e400080011ff */
[----:B---3--:R-:W-:Y:S05]  /*c280*/  @!P0 NANOSLEEP.SYNCS 0x989680 ;  /* 0x009896800000895d */ /* 0x008fea0003900000 */
[----:B------:R-:W3:Y:S02]  /*c290*/  @!P0 SYNCS.PHASECHK.TRANS64 P0, [R9+URZ+0x50], R10 ;  /* 0x0000500a090085a7 */ /* 0x000ee400080010ff */
[----:B---3--:R-:W-:Y:S05]  /*c2a0*/  @!P0 BRA `(.L_x_205) ;  /* 0xfffffffc00f08947 */ /* 0x008fea000383ffff */
[----:B------:R-:W-:Y:S05]  /*c2b0*/  BRA `(.L_x_206) ;  /* 0xffffff8c00547947 */ /* 0x000fea000383ffff */
.L_x_86:
[----:B------:R-:W-:Y:S07]  /*c2c0*/  MOV R9, UR21 ;  /* 0x0000001500097c02 */ /* 0x000fee0008000f00 */
.L_x_207:
[----:B-1----:R1:W3:Y:S02]  /*c2d0*/  SYNCS.PHASECHK.TRANS64.TRYWAIT P0, [R9+URZ+0x58], R10 ;  /* 0x0000580a090075a7 */ /* 0x0022e400080011ff */
[----:B---3--:R-:W-:Y:S05]  /*c2e0*/  @!P0 NANOSLEEP.SYNCS 0x989680 ;  /* 0x009896800000895d */ /* 0x008fea0003900000 */
[----:B------:R-:W3:Y:S02]  /*c2f0*/  @!P0 SYNCS.PHASECHK.TRANS64 P0, [R9+URZ+0x58], R10 ;  /* 0x0000580a090085a7 */ /* 0x000ee400080010ff */
[----:B---3--:R-:W-:Y:S05]  /*c300*/  @!P0 BRA `(.L_x_207) ;  /* 0xfffffffc00f08947 */ /* 0x008fea000383ffff */
[----:B------:R-:W-:Y:S05]  /*c310*/  BRA `(.L_x_208) ;  /* 0xffffff8c009c7947 */ /* 0x000fea000383ffff */
.L_x_87:
[----:B------:R-:W-:Y:S07]  /*c320*/  MOV R0, UR21 ;  /* 0x0000001500007c02 */ /* 0x000fee0008000f00 */
.L_x_209:
[----:B-1----:R1:W3:Y:S02]  /*c330*/  SYNCS.PHASECHK.TRANS64.TRYWAIT P0, [R0+URZ+0x40], R9 ;  /* 0x00004009000075a7 */ /* 0x0022e400080011ff */
[----:B---3--:R-:W-:Y:S05]  /*c340*/  @!P0 NANOSLEEP.SYNCS 0x989680 ;  /* 0x009896800000895d */ /* 0x008fea0003900000 */
[----:B------:R-:W3:Y:S02]  /*c350*/  @!P0 SYNCS.PHASECHK.TRANS64 P0, [R0+URZ+0x40], R9 ;  /* 0x00004009000085a7 */ /* 0x000ee400080010ff */
[----:B---3--:R-:W-:Y:S05]  /*c360*/  @!P0 BRA `(.L_x_209) ;  /* 0xfffffffc00f08947 */ /* 0x008fea000383ffff */
[----:B------:R-:W-:Y:S05]  /*c370*/  BRA `(.L_x_210) ;  /* 0xffffff8c00e87947 */ /* 0x000fea000383ffff */
.L_x_88:
[----:B------:R-:W-:Y:S07]  /*c380*/  MOV R0, UR21 ;  /* 0x0000001500007c02 */ /* 0x000fee0008000f00 */
.L_x_211:
[----:B-1----:R1:W3:Y:S02]  /*c390*/  SYNCS.PHASECHK.TRANS64.TRYWAIT P0, [R0+URZ+0x48], R9 ;  /* 0x00004809000075a7 */ /* 0x0022e400080011ff */
[----:B---3--:R-:W-:Y:S05]  /*c3a0*/  @!P0 NANOSLEEP.SYNCS 0x989680 ;  /* 0x009896800000895d */ /* 0x008fea0003900000 */
[----:B------:R-:W3:Y:S02]  /*c3b0*/  @!P0 SYNCS.PHASECHK.TRANS64 P0, [R0+URZ+0x48], R9 ;  /* 0x00004809000085a7 */ /* 0x000ee400080010ff */
[----:B---3--:R-:W-:Y:S05]  /*c3c0*/  @!P0 BRA `(.L_x_211) ;  /* 0xfffffffc00f08947 */ /* 0x008fea000383ffff */
[----:B------:R-:W-:Y:S05]  /*c3d0*/  BRA `(.L_x_212) ;  /* 0xffffff9000307947 */ /* 0x000fea000383ffff */
.L_x_89:
[----:B------:R-:W-:Y:S07]  /*c3e0*/  MOV R0, UR21 ;  /* 0x0000001500007c02 */ /* 0x000fee0008000f00 */
.L_x_213:
[----:B-1----:R1:W3:Y:S02]  /*c3f0*/  SYNCS.PHASECHK.TRANS64.TRYWAIT P0, [R0+URZ+0x50], R9 ;  /* 0x00005009000075a7 */ /* 0x0022e400080011ff */
[----:B---3--:R-:W-:Y:S05]  /*c400*/  @!P0 NANOSLEEP.SYNCS 0x989680 ;  /* 0x009896800000895d */ /* 0x008fea0003900000 */
[----:B------:R-:W3:Y:S02]  /*c410*/  @!P0 SYNCS.PHASECHK.TRANS64 P0, [R0+URZ+0x50], R9 ;  /* 0x00005009000085a7 */ /* 0x000ee400080010ff */
[----:B---3--:R-:W-:Y:S05]  /*c420*/  @!P0 BRA `(.L_x_213) ;  /* 0xfffffffc00f08947 */ /* 0x008fea000383ffff */
[----:B------:R-:W-:Y:S05]  /*c430*/  BRA `(.L_x_214) ;  /* 0xffffff9000787947 */ /* 0x000fea000383ffff */
.L_x_90:
[----:B------:R-:W-:Y:S07]  /*c440*/  MOV R0, UR21 ;  /* 0x0000001500007c02 */ /* 0x000fee0008000f00 */
.L_x_215:
[----:B-1----:R1:W3:Y:S02]  /*c450*/  SYNCS.PHASECHK.TRANS64.TRYWAIT P0, [R0+URZ+0x58], R9 ;  /* 0x00005809000075a7 */ /* 0x0022e400080011ff */
[----:B---3--:R-:W-:Y:S05]  /*c460*/  @!P0 NANOSLEEP.SYNCS 0x989680 ;  /* 0x009896800000895d */ /* 0x008fea0003900000 */
[----:B------:R-:W3:Y:S02]  /*c470*/  @!P0 SYNCS.PHASECHK.TRANS64 P0, [R0+URZ+0x58], R9 ;  /* 0x00005809000085a7 */ /* 0x000ee400080010ff */
[----:B---3--:R-:W-:Y:S05]  /*c480*/  @!P0 BRA `(.L_x_215) ;  /* 0xfffffffc00f08947 */ /* 0x008fea000383ffff */
[----:B------:R-:W-:Y:S05]  /*c490*/  BRA `(.L_x_216) ;  /* 0xffffff9000bc7947 */ /* 0x000fea000383ffff */
.L_x_92:
[----:B------:R-:W-:-:S07]  /*c4a0*/  MOV R3, UR21 ;  /* 0x0000001500037c02 */ /* 0x000fce0008000f00 */
.L_x_217:
[----:B-1----:R1:W4:Y:S02]  /*c4b0*/  SYNCS.PHASECHK.TRANS64.TRYWAIT P0, [R3+URZ+0x40], R10 ;  /* 0x0000400a030075a7 */ /* 0x00232400080011ff */
[----:B----4-:R-:W-:Y:S05]  /*c4c0*/  @!P0 NANOSLEEP.SYNCS 0x989680 ;  /* 0x009896800000895d */ /* 0x010fea0003900000 */
[----:B------:R-:W4:Y:S02]  /*c4d0*/  @!P0 SYNCS.PHASECHK.TRANS64 P0, [R3+URZ+0x40], R10 ;  /* 0x0000400a030085a7 */ /* 0x000f2400080010ff */
[----:B----4-:R-:W-:Y:S05]  /*c4e0*/  @!P0 BRA `(.L_x_217) ;  /* 0xfffffffc00f08947 */ /* 0x010fea000383ffff */
[----:B------:R-:W-:Y:S05]  /*c4f0*/  BRA `(.L_x_218) ;  /* 0xffffff94002c7947 */ /* 0x000fea000383ffff */
.L_x_93:
[----:B-1----:R-:W-:-:S07]  /*c500*/  MOV R3, UR21 ;  /* 0x0000001500037c02 */ /* 0x002fce0008000f00 */
.L_x_219:
[----:B-1----:R1:W4:Y:S02]  /*c510*/  SYNCS.PHASECHK.TRANS64.TRYWAIT P0, [R3+URZ+0x48], R10 ;  /* 0x0000480a030075a7 */ /* 0x00232400080011ff */
[----:B----4-:R-:W-:Y:S05]  /*c520*/  @!P0 NANOSLEEP.SYNCS 0x989680 ;  /* 0x009896800000895d */ /* 0x010fea0003900000 */
[----:B------:R-:W4:Y:S02]  /*c530*/  @!P0 SYNCS.PHASECHK.TRANS64 P0, [R3+URZ+0x48], R10 ;  /* 0x0000480a030085a7 */ /* 0x000f2400080010ff */
[----:B----4-:R-:W-:Y:S05]  /*c540*/  @!P0 BRA `(.L_x_219) ;  /* 0xfffffffc00f08947 */ /* 0x010fea000383ffff */
[----:B------:R-:W-:Y:S05]  /*c550*/  BRA `(.L_x_220) ;  /* 0xffffff94001c7947 */ /* 0x000fea000383ffff */
.L_x_94:
[----:B-1----:R-:W-:-:S07]  /*c560*/  MOV R3, UR21 ;  /* 0x0000001500037c02 */ /* 0x002fce0008000f00 */
.L_x_221:
[----:B-1----:R1:W4:Y:S02]  /*c570*/  SYNCS.PHASECHK.TRANS64.TRYWAIT P0, [R3+URZ+0x50], R10 ;  /* 0x0000500a030075a7 */ /* 0x00232400080011ff */
[----:B----4-:R-:W-:Y:S05]  /*c580*/  @!P0 NANOSLEEP.SYNCS 0x989680 ;  /* 0x009896800000895d */ /* 0x010fea0003900000 */
[----:B------:R-:W4:Y:S02]  /*c590*/  @!P0 SYNCS.PHASECHK.TRANS64 P0, [R3+URZ+0x50], R10 ;  /* 0x0000500a030085a7 */ /* 0x000f2400080010ff */
[----:B----4-:R-:W-:Y:S05]  /*c5a0*/  @!P0 BRA `(.L_x_221) ;  /* 0xfffffffc00f08947 */ /* 0x010fea000383ffff */
[----:B------:R-:W-:Y:S05]  /*c5b0*/  BRA `(.L_x_222) ;  /* 0xffffff9400107947 */ /* 0x000fea000383ffff */
.L_x_96:
[----:B--2---:R2:W4:Y:S02]  /*c5c0*/  SYNCS.PHASECHK.TRANS64.TRYWAIT P0, [R0+URZ+0x70], R3 ;  /* 0x00007003000075a7 */ /* 0x00452400080011ff */
[----:B----4-:R-:W-:Y:S05]  /*c5d0*/  @!P0 NANOSLEEP.SYNCS 0x989680 ;  /* 0x009896800000895d */ /* 0x010fea0003900000 */
[----:B------:R-:W4:Y:S02]  /*c5e0*/  @!P0 SYNCS.PHASECHK.TRANS64 P0, [R0+URZ+0x70], R3 ;  /* 0x00007003000085a7 */ /* 0x000f2400080010ff */
[----:B----4-:R-:W-:Y:S05]  /*c5f0*/  @!P0 BRA `(.L_x_96) ;  /* 0xfffffffc00f08947 */ /* 0x010fea000383ffff */
[----:B------:R-:W-:Y:S05]  /*c600*/  BRA `(.L_x_223) ;  /* 0xffffff9400e07947 */ /* 0x000fea000383ffff */
.L_x_107:
[----:B-1----:R-:W-:Y:S04]  /*c610*/  MOV R0, UR43 ;  /* 0x0000002b00007c02 */ /* 0x002fe80008000f00 */
[----:B------:R1:W2:Y:S03]  /*c620*/  SYNCS.PHASECHK.TRANS64.TRYWAIT P0, [R0+URZ+0x20], R5 ;  /* 0x00002005000075a7 */ /* 0x0002a600080011ff */
[----:B--2---:R-:W-:Y:S05]  /*c630*/  @!P0 NANOSLEEP.SYNCS 0x989680 ;  /* 0x009896800000895d */ /* 0x004fea0003900000 */
[----:B------:R-:W2:Y:S02]  /*c640*/  @!P0 SYNCS.PHASECHK.TRANS64 P0, [R0+URZ+0x20], R5 ;  /* 0x00002005000085a7 */ /* 0x000ea400080010ff */
[----:B--2---:R-:W-:Y:S05]  /*c650*/  @!P0 BRA `(.L_x_107) ;  /* 0xfffffffc00ec8947 */ /* 0x004fea000383ffff */
[----:B------:R-:W-:Y:S05]  /*c660*/  BRA `(.L_x_106) ;  /* 0xffffffa400687947 */ /* 0x000fea000383ffff */
.L_x_109:
[----:B-1----:R1:W4:Y:S02]  /*c670*/  SYNCS.PHASECHK.TRANS64.TRYWAIT P1, [R34+URZ+0x90], R3 ;  /* 0x00009003220075a7 */ /* 0x00232400080211ff */
[----:B----4-:R-:W-:Y:S05]  /*c680*/  @!P1 NANOSLEEP.SYNCS 0x989680 ;  /* 0x009896800000995d */ /* 0x010fea0003900000 */
[----:B------:R-:W4:Y:S02]  /*c690*/  @!P1 SYNCS.PHASECHK.TRANS64 P1, [R34+URZ+0x90], R3 ;  /* 0x00009003220095a7 */ /* 0x000f2400080210ff */
[----:B----4-:R-:W-:Y:S05]  /*c6a0*/  @!P1 BRA `(.L_x_109) ;  /* 0xfffffffc00f09947 */ /* 0x010fea000383ffff */
[----:B------:R-:W-:Y:S05]  /*c6b0*/  BRA `(.L_x_108) ;  /* 0xffffffa400947947 */ /* 0x000fea000383ffff */
.L_x_118:
[----:B-1----:R1:W2:Y:S02]  /*c6c0*/  SYNCS.PHASECHK.TRANS64.TRYWAIT P0, [R3+URZ+0x20], R0 ;  /* 0x00002000030075a7 */ /* 0x0022a400080011ff */
[----:B--2---:R-:W-:Y:S05]  /*c6d0*/  @!P0 NANOSLEEP.SYNCS 0x989680 ;  /* 0x009896800000895d */ /* 0x004fea0003900000 */
[----:B------:R-:W2:Y:S02]  /*c6e0*/  @!P0 SYNCS.PHASECHK.TRANS64 P0, [R3+URZ+0x20], R0 ;  /* 0x00002000030085a7 */ /* 0x000ea400080010ff */
[----:B--2---:R-:W-:Y:S05]  /*c6f0*/  @!P0 BRA `(.L_x_118) ;  /* 0xfffffffc00f08947 */ /* 0x004fea000383ffff */
[----:B------:R-:W-:Y:S05]  /*c700*/  BRA `(.L_x_117) ;  /* 0xffffffac00b87947 */ /* 0x000fea000383ffff */
.L_x_126:
[----:B-1----:R1:W2:Y:S02]  /*c710*/  SYNCS.PHASECHK.TRANS64.TRYWAIT P0, [R85+URZ+0x20], R4 ;  /* 0x00002004550075a7 */ /* 0x0022a400080011ff */
[----:B--2---:R-:W-:Y:S05]  /*c720*/  @!P0 NANOSLEEP.SYNCS 0x989680 ;  /* 0x009896800000895d */ /* 0x004fea0003900000 */
[----:B------:R-:W2:Y:S02]  /*c730*/  @!P0 SYNCS.PHASECHK.TRANS64 P0, [R85+URZ+0x20], R4 ;  /* 0x00002004550085a7 */ /* 0x000ea400080010ff */
[----:B--2---:R-:W-:Y:S05]  /*c740*/  @!P0 BRA `(.L_x_126) ;  /* 0xfffffffc00f08947 */ /* 0x004fea000383ffff */
[----:B------:R-:W-:Y:S05]  /*c750*/  BRA `(.L_x_125) ;  /* 0xffffffb400fc7947 */ /* 0x000fea000383ffff */
.L_x_134:
[----:B-1----:R1:W2:Y:S02]  /*c760*/  SYNCS.PHASECHK.TRANS64.TRYWAIT P0, [R85+URZ+0x20], R4 ;  /* 0x00002004550075a7 */ /* 0x0022a400080011ff */
[----:B--2---:R-:W-:Y:S05]  /*c770*/  @!P0 NANOSLEEP.SYNCS 0x989680 ;  /* 0x009896800000895d */ /* 0x004fea0003900000 */
[----:B------:R-:W2:Y:S02]  /*c780*/  @!P0 SYNCS.PHASECHK.TRANS64 P0, [R85+URZ+0x20], R4 ;  /* 0x00002004550085a7 */ /* 0x000ea400080010ff */
[----:B--2---:R-:W-:Y:S05]  /*c790*/  @!P0 BRA `(.L_x_134) ;  /* 0xfffffffc00f08947 */ /* 0x004fea000383ffff */
[----:B------:R-:W-:Y:S05]  /*c7a0*/  BRA `(.L_x_133) ;  /* 0xffffffc000447947 */ /* 0x000fea000383ffff */
.L_x_142:
[----:B-1----:R1:W2:Y:S02]  /*c7b0*/  SYNCS.PHASECHK.TRANS64.TRYWAIT P0, [R86+URZ+0x20], R5 ;  /* 0x00002005560075a7 */ /* 0x0022a400080011ff */
[----:B--2---:R-:W-:Y:S05]  /*c7c0*/  @!P0 NANOSLEEP.SYNCS 0x989680 ;  /* 0x009896800000895d */ /* 0x004fea0003900000 */
[----:B------:R-:W2:Y:S02]  /*c7d0*/  @!P0 SYNCS.PHASECHK.TRANS64 P0, [R86+URZ+0x20], R5 ;  /* 0x00002005560085a7 */ /* 0x000ea400080010ff */
[----:B--2---:R-:W-:Y:S05]  /*c7e0*/  @!P0 BRA `(.L_x_142) ;  /* 0xfffffffc00f08947 */ /* 0x004fea000383ffff */
[----:B------:R-:W-:Y:S05]  /*c7f0*/  BRA `(.L_x_141) ;  /* 0xffffffc800987947 */ /* 0x000fea000383ffff */
.L_x_150:
[----:B-1----:R1:W2:Y:S02]  /*c800*/  SYNCS.PHASECHK.TRANS64.TRYWAIT P0, [R86+URZ+0x20], R5 ;  /* 0x00002005560075a7 */ /* 0x0022a400080011ff */
[----:B--2---:R-:W-:Y:S05]  /*c810*/  @!P0 NANOSLEEP.SYNCS 0x989680 ;  /* 0x009896800000895d */ /* 0x004fea0003900000 */
[----:B------:R-:W2:Y:S02]  /*c820*/  @!P0 SYNCS.PHASECHK.TRANS64 P0, [R86+URZ+0x20], R5 ;  /* 0x00002005560085a7 */ /* 0x000ea400080010ff */
[----:B--2---:R-:W-:Y:S05]  /*c830*/  @!P0 BRA `(.L_x_150) ;  /* 0xfffffffc00f08947 */ /* 0x004fea000383ffff */
[----:B------:R-:W-:Y:S05]  /*c840*/  BRA `(.L_x_149) ;  /* 0xffffffd000fc7947 */ /* 0x000fea000383ffff */
.L_x_158:
[----:B-1----:R1:W2:Y:S02]  /*c850*/  SYNCS.PHASECHK.TRANS64.TRYWAIT P0, [R86+URZ+0x20], R5 ;  /* 0x00002005560075a7 */ /* 0x0022a400080011ff */
[----:B--2---:R-:W-:Y:S05]  /*c860*/  @!P0 NANOSLEEP.SYNCS 0x989680 ;  /* 0x009896800000895d */ /* 0x004fea0003900000 */
[----:B------:R-:W2:Y:S02]  /*c870*/  @!P0 SYNCS.PHASECHK.TRANS64 P0, [R86+URZ+0x20], R5 ;  /* 0x00002005560085a7 */ /* 0x000ea400080010ff */
[----:B--2---:R-:W-:Y:S05]  /*c880*/  @!P0 BRA `(.L_x_158) ;  /* 0xfffffffc00f08947 */ /* 0x004fea000383ffff */
[----:B------:R-:W-:Y:S05]  /*c890*/  BRA `(.L_x_157) ;  /* 0xffffffdc00547947 */ /* 0x000fea000383ffff */
.L_x_166:
[----:B--2---:R2:W3:Y:S02]  /*c8a0*/  SYNCS.PHASECHK.TRANS64.TRYWAIT P0, [R86+URZ+0x20], R3 ;  /* 0x00002003560075a7 */ /* 0x0044e400080011ff */
[----:B---3--:R-:W-:Y:S05]  /*c8b0*/  @!P0 NANOSLEEP.SYNCS 0x989680 ;  /* 0x009896800000895d */ /* 0x008fea0003900000 */
[----:B------:R-:W3:Y:S02]  /*c8c0*/  @!P0 SYNCS.PHASECHK.TRANS64 P0, [R86+URZ+0x20], R3 ;  /* 0x00002003560085a7 */ /* 0x000ee400080010ff */
[----:B---3--:R-:W-:Y:S05]  /*c8d0*/  @!P0 BRA `(.L_x_166) ;  /* 0xfffffffc00f08947 */ /* 0x008fea000383ffff */
[----:B------:R-:W-:Y:S05]  /*c8e0*/  BRA `(.L_x_165) ;  /* 0xffffffe400ac7947 */ /* 0x000fea000383ffff */
        .weak           $__internal_0_$__cuda_sm10x_tcgen05_guardrail_trap_col_being_dealloced_not_returned_by_alloc
        .type           $__internal_0_$__cuda_sm10x_tcgen05_guardrail_trap_col_being_dealloced_not_returned_by_alloc,@function
        .size           $__internal_0_$__cuda_sm10x_tcgen05_guardrail_trap_col_being_dealloced_not_returned_by_alloc,($__internal_1_$__cuda_sm10x_tcgen05_guardrail_trap_phase_invalid_during_alloc - $__internal_0_$__cuda_sm10x_tcgen05_guardrail_trap_col_being_dealloced_not_returned_by_alloc)
$__internal_0_$__cuda_sm10x_tcgen05_guardrail_trap_col_being_dealloced_not_returned_by_alloc:
[----:B------:R-:W-:Y:S05]  /*c8f0*/  BPT.TRAP 0x1 ;  /* 0x000000040000795c */ /* 0x000fea0000300000 */
[----:B------:R-:W-:-:S04]  /*c900*/  HFMA2 R3, -RZ, RZ, 0, 0 ;  /* 0x00000000ff037431 */ /* 0x000fc800000001ff */
[----:B------:R-:W-:Y:S05]  /*c910*/  RET.REL.NODEC R2 `(_ZN7cutlass13device_kernelINS_4gemm6kernel13GemmUniversalIN4cute5tupleIJiiiiEEENS1_10collective13CollectiveMmaINS1_35MainloopSm100TmaUmmaWarpSpecializedILi2ELi2ELi4ENS5_IJNS4_1CILi2EEENSA_ILi4EEENSA_ILi1EEEEEEEENS5_IJNSA_ILi64EEENSA_ILi256EEESG_EEENS_10tfloat32_tENS5_IJlSD_lEEESJ_SK_NS4_8TiledMMAINS4_8MMA_AtomIJNS4_17SM100_MMA_TF32_SSISJ_SJ_fLi64ELi256ELNS4_4UMMA5MajorE0ELSP_0ELNSO_7ScaleInE0ELSQ_0EEEEEENS4_6LayoutINS5_IJSD_SD_SD_EEENS5_IJNSA_ILi0EEESV_SV_EEEEENS5_IJNS4_10UnderscoreESY_SY_EEEEENS4_23SM90_TMA_LOAD_MULTICASTENS4_14ComposedLayoutINS4_7SwizzleILi3ELi4ELi3EEENS4_18smem_ptr_flag_bitsILi32EEENST_INS5_IJNSA_ILi8EEENSA_ILi32EEEEEENS5_IJS18_SD_EEEEEEEvNS4_8identityES11_S1C_vS1D_EENS_8epilogue10collective18CollectiveEpilogueINS1F_23Sm100TmaWarpSpecializedILi4ELi2ELi16ELb1ELb0EEEJSI_NS5_IJNST_ISG_SD_EENST_IS18_SD_EEEEESJ_SK_SJ_SK_NS1F_6fusion15FusionCallbacksIS1J_NS1N_17LinearCombinationISJ_fSJ_fLNS_15FloatRoundStyleE2EEESI_S1M_JEEENS4_5SM1004TMEM4LOAD26SM100_TMEM_LOAD_16dp128b8xENS4_13SM90_TMA_LOADES1C_NS4_17SM75_U32x4_LDSM_NENS4_14SM90_TMA_STOREES1C_NS4_17SM90_U32x4_STSM_NENS4_39AutoVectorizingCopyWithAssumedAlignmentILi128EEEEEEvvEEEEvNT_6ParamsE) ;  /* 0xffffff3402b87950 */ /* 0x000fea0003c3ffff */
        .weak           $__internal_1_$__cuda_sm10x_tcgen05_guardrail_trap_phase_invalid_during_alloc
        .type           $__internal_1_$__cuda_sm10x_tcgen05_guardrail_trap_phase_invalid_during_alloc,@function
        .size           $__internal_1_$__cuda_sm10x_tcgen05_guardrail_trap_phase_invalid_during_alloc,($__internal_2_$__cuda_sm10x_tcgen05_guardrail_trap_unallocated_columns_being_dealloced - $__internal_1_$__cuda_sm10x_tcgen05_guardrail_trap_phase_invalid_during_alloc)
$__internal_1_$__cuda_sm10x_tcgen05_guardrail_trap_phase_invalid_during_alloc:
[----:B------:R-:W-:Y:S05]  /*c920*/  BPT.TRAP 0x1 ;  /* 0x000000040000795c */ /* 0x000fea0000300000 */
[----:B------:R-:W-:-:S04]  /*c930*/  MOV R5, 0x0 ;  /* 0x0000000000057802 */ /* 0x000fc80000000f00 */
[----:B------:R-:W-:Y:S05]  /*c940*/  RET.REL.NODEC R4 `(_ZN7cutlass13device_kernelINS_4gemm6kernel13GemmUniversalIN4cute5tupleIJiiiiEEENS1_10collective13CollectiveMmaINS1_35MainloopSm100TmaUmmaWarpSpecializedILi2ELi2ELi4ENS5_IJNS4_1CILi2EEENSA_ILi4EEENSA_ILi1EEEEEEEENS5_IJNSA_ILi64EEENSA_ILi256EEESG_EEENS_10tfloat32_tENS5_IJlSD_lEEESJ_SK_NS4_8TiledMMAINS4_8MMA_AtomIJNS4_17SM100_MMA_TF32_SSISJ_SJ_fLi64ELi256ELNS4_4UMMA5MajorE0ELSP_0ELNSO_7ScaleInE0ELSQ_0EEEEEENS4_6LayoutINS5_IJSD_SD_SD_EEENS5_IJNSA_ILi0EEESV_SV_EEEEENS5_IJNS4_10UnderscoreESY_SY_EEEEENS4_23SM90_TMA_LOAD_MULTICASTENS4_14ComposedLayoutINS4_7SwizzleILi3ELi4ELi3EEENS4_18smem_ptr_flag_bitsILi32EEENST_INS5_IJNSA_ILi8EEENSA_ILi32EEEEEENS5_IJS18_SD_EEEEEEEvNS4_8identityES11_S1C_vS1D_EENS_8epilogue10collective18CollectiveEpilogueINS1F_23Sm100TmaWarpSpecializedILi4ELi2ELi16ELb1ELb0EEEJSI_NS5_IJNST_ISG_SD_EENST_IS18_SD_EEEEESJ_SK_SJ_SK_NS1F_6fusion15FusionCallbacksIS1J_NS1N_17LinearCombinationISJ_fSJ_fLNS_15FloatRoundStyleE2EEESI_S1M_JEEENS4_5SM1004TMEM4LOAD26SM100_TMEM_LOAD_16dp128b8xENS4_13SM90_TMA_LOADES1C_NS4_17SM75_U32x4_LDSM_NENS4_14SM90_TMA_STOREES1C_NS4_17SM90_U32x4_STSM_NENS4_39AutoVectorizingCopyWithAssumedAlignmentILi128EEEEEEvvEEEEvNT_6ParamsE) ;  /* 0xffffff3404ac7950 */ /* 0x000fea0003c3ffff */
        .weak           $__internal_2_$__cuda_sm10x_tcgen05_guardrail_trap_unallocated_columns_being_dealloced
        .type           $__internal_2_$__cuda_sm10x_tcgen05_guardrail_trap_unallocated_columns_being_dealloced,@function
        .size           $__internal_2_$__cuda_sm10x_tcgen05_guardrail_trap_unallocated_columns_being_dealloced,(.L_x_225 - $__internal_2_$__cuda_sm10x_tcgen05_guardrail_trap_unallocated_columns_being_dealloced)
$__internal_2_$__cuda_sm10x_tcgen05_guardrail_trap_unallocated_columns_being_dealloced:
[----:B------:R-:W-:Y:S05]  /*c950*/  BPT.TRAP 0x1 ;  /* 0x000000040000795c */ /* 0x000fea0000300000 */
[----:B------:R-:W-:-:S04]  /*c960*/  HFMA2 R3, -RZ, RZ, 0, 0 ;  /* 0x00000000ff037431 */ /* 0x000fc800000001ff */
[----:B------:R-:W-:Y:S05]  /*c970*/  RET.REL.NODEC R2 `(_ZN7cutlass13device_kernelINS_4gemm6kernel13GemmUniversalIN4cute5tupleIJiiiiEEENS1_10collective13CollectiveMmaINS1_35MainloopSm100TmaUmmaWarpSpecializedILi2ELi2ELi4ENS5_IJNS4_1CILi2EEENSA_ILi4EEENSA_ILi1EEEEEEEENS5_IJNSA_ILi64EEENSA_ILi256EEESG_EEENS_10tfloat32_tENS5_IJlSD_lEEESJ_SK_NS4_8TiledMMAINS4_8MMA_AtomIJNS4_17SM100_MMA_TF32_SSISJ_SJ_fLi64ELi256ELNS4_4UMMA5MajorE0ELSP_0ELNSO_7ScaleInE0ELSQ_0EEEEEENS4_6LayoutINS5_IJSD_SD_SD_EEENS5_IJNSA_ILi0EEESV_SV_EEEEENS5_IJNS4_10UnderscoreESY_SY_EEEEENS4_23SM90_TMA_LOAD_MULTICASTENS4_14ComposedLayoutINS4_7SwizzleILi3ELi4ELi3EEENS4_18smem_ptr_flag_bitsILi32EEENST_INS5_IJNSA_ILi8EEENSA_ILi32EEEEEENS5_IJS18_SD_EEEEEEEvNS4_8identityES11_S1C_vS1D_EENS_8epilogue10collective18CollectiveEpilogueINS1F_23Sm100TmaWarpSpecializedILi4ELi2ELi16ELb1ELb0EEEJSI_NS5_IJNST_ISG_SD_EENST_IS18_SD_EEEEESJ_SK_SJ_SK_NS1F_6fusion15FusionCallbacksIS1J_NS1N_17LinearCombinationISJ_fSJ_fLNS_15FloatRoundStyleE2EEESI_S1M_JEEENS4_5SM1004TMEM4LOAD26SM100_TMEM_LOAD_16dp128b8xENS4_13SM90_TMA_LOADES1C_NS4_17SM75_U32x4_LDSM_NENS4_14SM90_TMA_STOREES1C_NS4_17SM90_U32x4_STSM_NENS4_39AutoVectorizingCopyWithAssumedAlignmentILi128EEEEEEvvEEEEvNT_6ParamsE) ;  /* 0xffffff3402a07950 */ /* 0x000fea0003c3ffff */
.L_x_224:
[----:B------:R-:W-:-:S00]  /*c980*/  BRA `(.L_x_224) ;  /* 0xfffffffc00fc7947 */ /* 0x000fc0000383ffff */
[----:B------:R-:W-:-:S00]  /*c990*/  NOP ;  /* 0x0000000000007918 */ /* 0x000fc00000000000 */
        /* <DEDUP_REMOVED lines=14> */
.L_x_225:


//--------------------- .nv.global.init           --------------------------
	.section	.nv.global.init,"aw",@progbits
.nv.global.init:
	.type		$str$27,@object
	.size		$str$27,($str$28 - $str$27)
$str$27:
        /*0000*/ 	.byte	0x28, 0x61, 0x64, 0x64, 0x72, 0x65, 0x73, 0x73, 0x20, 0x26, 0x20, 0x6d, 0x61, 0x73, 0x6b, 0x29
        /*0010*/ 	.byte	0x20, 0x3d, 0x3d, 0x20, 0x30, 0x00
	.type		$str$28,@object
	.size		$str$28,($str$26 - $str$28)
$str$28:
        /*0016*/ 	.byte	0x2f, 0x74, 0x6d, 0x70, 0x2f, 0x63, 0x75, 0x74, 0x6c, 0x61, 0x73, 0x73, 0x5f, 0x73, 0x77, 0x65
        /*0026*/ 	.byte	0x65, 0x70, 0x5f, 0x73, 0x72, 0x63, 0x2f, 0x69, 0x6e, 0x63, 0x6c, 0x75, 0x64, 0x65, 0x2f, 0x63
        /*0036*/ 	.byte	0x75, 0x74, 0x65, 0x2f, 0x70, 0x6f, 0x69, 0x6e, 0x74, 0x65, 0x72, 0x5f, 0x66, 0x6c, 0x61, 0x67
        /*0046*/ 	.byte	0x67, 0x65, 0x64, 0x2e, 0x68, 0x70, 0x70, 0x00
	.type		$str$26,@object
	.size		$str$26,($str$25 - $str$26)
$str$26:
        /*004e*/ 	.byte	0x2f, 0x74, 0x6d, 0x70, 0x2f, 0x63, 0x75, 0x74, 0x6c, 0x61, 0x73, 0x73, 0x5f, 0x73, 0x77, 0x65
        /*005e*/ 	.byte	0x65, 0x70, 0x5f, 0x73, 0x72, 0x63, 0x2f, 0x69, 0x6e, 0x63, 0x6c, 0x75, 0x64, 0x65, 0x2f, 0x63
        /*006e*/ 	.byte	0x75, 0x74, 0x65, 0x2f, 0x61, 0x74, 0x6f, 0x6d, 0x2f, 0x63, 0x6f, 0x70, 0x79, 0x5f, 0x74, 0x72
        /*007e*/ 	.byte	0x61, 0x69, 0x74, 0x73, 0x5f, 0x73, 0x6d, 0x31, 0x30, 0x30, 0x2e, 0x68, 0x70, 0x70, 0x00
	.type		$str$25,@object
	.size		$str$25,(__unnamed_1 - $str$25)
$str$25:
        /*008d*/ 	.byte	0x28, 0x28, 0x75, 0x69, 0x6e, 0x74, 0x33, 0x32, 0x5f, 0x74, 0x28, 0x74, 0x68, 0x72, 0x65, 0x61
        /*009d*/ 	.byte	0x64, 0x49, 0x64, 0x78, 0x2e, 0x78, 0x29, 0x20, 0x2f, 0x20, 0x33, 0x32, 0x29, 0x20, 0x25, 0x20
        /*00ad*/ 	.byte	0x34, 0x29, 0x20, 0x3d, 0x3d, 0x20, 0x28, 0x28, 0x28, 0x74, 0x6d, 0x65, 0x6d, 0x5f, 0x61, 0x64
        /*00bd*/ 	.byte	0x64, 0x72, 0x20, 0x3e, 0x3e, 0x20, 0x31, 0x36, 0x29, 0x20, 0x2f, 0x20, 0x33, 0x32, 0x29, 0x20
        /*00cd*/ 	.byte	0x25, 0x20, 0x34, 0x29, 0x00
	.type		__unnamed_1,@object
	.size		__unnamed_1,(__unnamed_2 - __unnamed_1)
__unnamed_1:
        /*00d2*/ 	.byte	0x61, 0x75, 0x74, 0x6f, 0x20, 0x63, 0x75, 0x74, 0x65, 0x3a, 0x3a, 0x61, 0x73, 0x5f, 0x70, 0x6f
        /* <DEDUP_REMOVED lines=24> */
        /*0262*/ 	.byte	0x30, 0x34, 0x38, 0x3e, 0x3e, 0x3e, 0x3e, 0x5d, 0x00
	.type		__unnamed_2,@object
	.size		__unnamed_2,(.L_2 - __unnamed_2)
__unnamed_2:
        /* <DEDUP_REMOVED lines=45> */
        /*053b*/ 	.byte	0x3e, 0x3e, 0x3e, 0x5d, 0x00
.L_2:


//--------------------- .nv.shared._ZN7cutlass13device_kernelINS_4gemm6kernel13GemmUniversalIN4cute5tupleIJiiiiEEENS1_10collective13CollectiveMmaINS1_35MainloopSm100TmaUmmaWarpSpecializedILi2ELi2ELi4ENS5_IJNS4_1CILi2EEENSA_ILi4EEENSA_ILi1EEEEEEEENS5_IJNSA_ILi64EEENSA_ILi256EEESG_EEENS_10tfloat32_tENS5_IJlSD_lEEESJ_SK_NS4_8TiledMMAINS4_8MMA_AtomIJNS4_17SM100_MMA_TF32_SSISJ_SJ_fLi64ELi256ELNS4_4UMMA5MajorE0ELSP_0ELNSO_7ScaleInE0ELSQ_0EEEEEENS4_6LayoutINS5_IJSD_SD_SD_EEENS5_IJNSA_ILi0EEESV_SV_EEEEENS5_IJNS4_10UnderscoreESY_SY_EEEEENS4_23SM90_TMA_LOAD_MULTICASTENS4_14ComposedLayoutINS4_7SwizzleILi3ELi4ELi3EEENS4_18smem_ptr_flag_bitsILi32EEENST_INS5_IJNSA_ILi8EEENSA_ILi32EEEEEENS5_IJS18_SD_EEEEEEEvNS4_8identityES11_S1C_vS1D_EENS_8epilogue10collective18CollectiveEpilogueINS1F_23Sm100TmaWarpSpecializedILi4ELi2ELi16ELb1ELb0EEEJSI_NS5_IJNST_ISG_SD_EENST_IS18_SD_EEEEESJ_SK_SJ_SK_NS1F_6fusion15FusionCallbacksIS1J_NS1N_17LinearCombinationISJ_fSJ_fLNS_15FloatRoundStyleE2EEESI_S1M_JEEENS4_5SM1004TMEM4LOAD26SM100_TMEM_LOAD_16dp128b8xENS4_13SM90_TMA_LOADES1C_NS4_17SM75_U32x4_LDSM_NENS4_14SM90_TMA_STOREES1C_NS4_17SM90_U32x4_STSM_NENS4_39AutoVectorizingCopyWithAssumedAlignmentILi128EEEEEEvvEEEEvNT_6ParamsE --------------------------
	.section	.nv.shared._ZN7cutlass13device_kernelINS_4gemm6kernel13GemmUniversalIN4cute5tupleIJiiiiEEENS1_10collective13CollectiveMmaINS1_35MainloopSm100TmaUmmaWarpSpecializedILi2ELi2ELi4ENS5_IJNS4_1CILi2EEENSA_ILi4EEENSA_ILi1EEEEEEEENS5_IJNSA_ILi64EEENSA_ILi256EEESG_EEENS_10tfloat32_tENS5_IJlSD_lEEESJ_SK_NS4_8TiledMMAINS4_8MMA_AtomIJNS4_17SM100_MMA_TF32_SSISJ_SJ_fLi64ELi256ELNS4_4UMMA5MajorE0ELSP_0ELNSO_7ScaleInE0ELSQ_0EEEEEENS4_6LayoutINS5_IJSD_SD_SD_EEENS5_IJNSA_ILi0EEESV_SV_EEEEENS5_IJNS4_10UnderscoreESY_SY_EEEEENS4_23SM90_TMA_LOAD_MULTICASTENS4_14ComposedLayoutINS4_7SwizzleILi3ELi4ELi3EEENS4_18smem_ptr_flag_bitsILi32EEENST_INS5_IJNSA_ILi8EEENSA_ILi32EEEEEENS5_IJS18_SD_EEEEEEEvNS4_8identityES11_S1C_vS1D_EENS_8epilogue10collective18CollectiveEpilogueINS1F_23Sm100TmaWarpSpecializedILi4ELi2ELi16ELb1ELb0EEEJSI_NS5_IJNST_ISG_SD_EENST_IS18_SD_EEEEESJ_SK_SJ_SK_NS1F_6fusion15FusionCallbacksIS1J_NS1N_17LinearCombinationISJ_fSJ_fLNS_15FloatRoundStyleE2EEESI_S1M_JEEENS4_5SM1004TMEM4LOAD26SM100_TMEM_LOAD_16dp128b8xENS4_13SM90_TMA_LOADES1C_NS4_17SM75_U32x4_LDSM_NENS4_14SM90_TMA_STOREES1C_NS4_17SM90_U32x4_STSM_NENS4_39AutoVectorizingCopyWithAssumedAlignmentILi128EEEEEEvvEEEEvNT_6ParamsE,"aw",@nobits
	.sectionflags	@""
	.align	16
	.zero		1024


//--------------------- .nv.shared.reserved.0     --------------------------
	.section	.nv.shared.reserved.0,"aw",@nobits
	.weak		__nv_reservedSMEM_offset_0_alias
	.size		__nv_reservedSMEM_offset_0_alias, 0, 64
	.other		__nv_reservedSMEM_offset_0_alias,@"STO_CUDA_RESERVED_SHARED STV_DEFAULT"
__nv_reservedSMEM_offset_0_alias:
	.zero		0
.nv.shared.reserved.0:
	.zero		64
	.weak		__nv_reservedSMEM_tcgen05_partition
	.type		__nv_reservedSMEM_tcgen05_partition,@object
	.size		__nv_reservedSMEM_tcgen05_partition,(.L_0 - __nv_reservedSMEM_tcgen05_partition)
__nv_reservedSMEM_tcgen05_partition:
	.zero		32
.L_0:


//--------------------- .nv.global                --------------------------
	.section	.nv.global,"aw",@nobits
.nv.global:
	.type		_ZN40_INTERNAL_16d9e4de_4_k_cu_633cf6cb_339294cute1_E,@object
	.size		_ZN40_INTERNAL_16d9e4de_4_k_cu_633cf6cb_339294cute1_E,(_ZN40_INTERNAL_16d9e4de_4_k_cu_633cf6cb_339294cuda3std3__45__cpo6cbeginE - _ZN40_INTERNAL_16d9e4de_4_k_cu_633cf6cb_339294cute1_E)
_ZN40_INTERNAL_16d9e4de_4_k_cu_633cf6cb_339294cute1_E:
	.zero		1
	.type		_ZN40_INTERNAL_16d9e4de_4_k_cu_633cf6cb_339294cuda3std3__45__cpo6cbeginE,@object
	.size		_ZN40_INTERNAL_16d9e4de_4_k_cu_633cf6cb_339294cuda3std3__45__cpo6cbeginE,(_ZN40_INTERNAL_16d9e4de_4_k_cu_633cf6cb_339294cuda3std3__48in_placeE - _ZN40_INTERNAL_16d9e4de_4_k_cu_633cf6cb_339294cuda3std3__45__cpo6cbeginE)
_ZN40_INTERNAL_16d9e4de_4_k_cu_633cf6cb_339294cuda3std3__45__cpo6cbeginE:
	.zero		1
	.type		_ZN40_INTERNAL_16d9e4de_4_k_cu_633cf6cb_339294cuda3std3__48in_placeE,@object
	.size		_ZN40_INTERNAL_16d9e4de_4_k_cu_633cf6cb_339294cuda3std3__48in_placeE,(_ZN40_INTERNAL_16d9e4de_4_k_cu_633cf6cb_339294cuda3std6ranges3__45__cpo9iter_moveE - _ZN40_INTERNAL_16d9e4de_4_k_cu_633cf6cb_339294cuda3std3__48in_placeE)
_ZN40_INTERNAL_16d9e4de_4_k_cu_633cf6cb_339294cuda3std3__48in_placeE:
	.zero		1
	.type		_ZN40_INTERNAL_16d9e4de_4_k_cu_633cf6cb_339294cuda3std6ranges3__45__cpo9iter_moveE,@object
	.size		_ZN40_INTERNAL_16d9e4de_4_k_cu_633cf6cb_339294cuda3std6ranges3__45__cpo9iter_moveE,(_ZN40_INTERNAL_16d9e4de_4_k_cu_633cf6cb_339294cuda3std3__45__cpo5beginE - _ZN40_INTERNAL_16d9e4de_4_k_cu_633cf6cb_339294cuda3std6ranges3__45__cpo9iter_moveE)
_ZN40_INTERNAL_16d9e4de_4_k_cu_633cf6cb_339294cuda3std6ranges3__45__cpo9iter_moveE:
	.zero		1
	.type		_ZN40_INTERNAL_16d9e4de_4_k_cu_633cf6cb_339294cuda3std3__45__cpo5beginE,@object
	.size		_ZN40_INTERNAL_16d9e4de_4_k_cu_633cf6cb_339294cuda3std3__45__cpo5beginE,(_ZN40_INTERNAL_16d9e4de_4_k_cu_633cf6cb_339294cuda3std3__442_GLOBAL__N__16d9e4de_4_k_cu_633cf6cb_339296ignoreE - _ZN40_INTERNAL_16d9e4de_4_k_cu_633cf6cb_339294cuda3std3__45__cpo5beginE)
_ZN40_INTERNAL_16d9e4de_4_k_cu_633cf6cb_339294cuda3std3__45__cpo5beginE:
	.zero		1
	.type		_ZN40_INTERNAL_16d9e4de_4_k_cu_633cf6cb_339294cuda3std3__442_GLOBAL__N__16d9e4de_4_k_cu_633cf6cb_339296ignoreE,@object
	.size		_ZN40_INTERNAL_16d9e4de_4_k_cu_633cf6cb_339294cuda3std3__442_GLOBAL__N__16d9e4de_4_k_cu_633cf6cb_339296ignoreE,(_ZN40_INTERNAL_16d9e4de_4_k_cu_633cf6cb_339294cute7productE - _ZN40_INTERNAL_16d9e4de_4_k_cu_633cf6cb_339294cuda3std3__442_GLOBAL__N__16d9e4de_4_k_cu_633cf6cb_339296ignoreE)
_ZN40_INTERNAL_16d9e4de_4_k_cu_633cf6cb_339294cuda3std3__442_GLOBAL__N__16d9e4de_4_k_cu_633cf6cb_339296ignoreE:
	.zero		1
	.type		_ZN40_INTERNAL_16d9e4de_4_k_cu_633cf6cb_339294cute7productE,@object
	.size		_ZN40_INTERNAL_16d9e4de_4_k_cu_633cf6cb_339294cute7productE,(_ZN40_INTERNAL_16d9e4de_4_k_cu_633cf6cb_339294cuda3std3__45__cpo3endE - _ZN40_INTERNAL_16d9e4de_4_k_cu_633cf6cb_339294cute7productE)
_ZN40_INTERNAL_16d9e4de_4_k_cu_633cf6cb_339294cute7productE:
	.zero		1
	.type		_ZN40_INTERNAL_16d9e4de_4_k_cu_633cf6cb_339294cuda3std3__45__cpo3endE,@object
	.size		_ZN40_INTERNAL_16d9e4de_4_k_cu_633cf6cb_339294cuda3std3__45__cpo3endE,(_ZN40_INTERNAL_16d9e4de_4_k_cu_633cf6cb_339294cuda3std3__419piecewise_constructE - _ZN40_INTERNAL_16d9e4de_4_k_cu_633cf6cb_339294cuda3std3__45__cpo3endE)
_ZN40_INTERNAL_16d9e4de_4_k_cu_633cf6cb_339294cuda3std3__45__cpo3endE:
	.zero		1
	.type		_ZN40_INTERNAL_16d9e4de_4_k_cu_633cf6cb_339294cuda3std3__419piecewise_constructE,@object
	.size		_ZN40_INTERNAL_16d9e4de_4_k_cu_633cf6cb_339294cuda3std3__419piecewise_constructE,(_ZN40_INTERNAL_16d9e4de_4_k_cu_633cf6cb_339294cuda3std3__45__cpo4cendE - _ZN40_INTERNAL_16d9e4de_4_k_cu_633cf6cb_339294cuda3std3__419piecewise_constructE)
_ZN40_INTERNAL_16d9e4de_4_k_cu_633cf6cb_339294cuda3std3__419piecewise_constructE:
	.zero		1
	.type		_ZN40_INTERNAL_16d9e4de_4_k_cu_633cf6cb_339294cuda3std3__45__cpo4cendE,@object
	.size		_ZN40_INTERNAL_16d9e4de_4_k_cu_633cf6cb_339294cuda3std3__45__cpo4cendE,(_ZN40_INTERNAL_16d9e4de_4_k_cu_633cf6cb_339294cuda3std6ranges3__45__cpo4swapE - _ZN40_INTERNAL_16d9e4de_4_k_cu_633cf6cb_339294cuda3std3__45__cpo4cendE)
_ZN40_INTERNAL_16d9e4de_4_k_cu_633cf6cb_339294cuda3std3__45__cpo4cendE:
	.zero		1
	.type		_ZN40_INTERNAL_16d9e4de_4_k_cu_633cf6cb_339294cuda3std6ranges3__45__cpo4swapE,@object
	.size		_ZN40_INTERNAL_16d9e4de_4_k_cu_633cf6cb_339294cuda3std6ranges3__45__cpo4swapE,(.L_10 - _ZN40_INTERNAL_16d9e4de_4_k_cu_633cf6cb_339294cuda3std6ranges3__45__cpo4swapE)
_ZN40_INTERNAL_16d9e4de_4_k_cu_633cf6cb_339294cuda3std6ranges3__45__cpo4swapE:
	.zero		1
.L_10:


//--------------------- .nv.constant0._ZN7cutlass13device_kernelINS_4gemm6kernel13GemmUniversalIN4cute5tupleIJiiiiEEENS1_10collective13CollectiveMmaINS1_35MainloopSm100TmaUmmaWarpSpecializedILi2ELi2ELi4ENS5_IJNS4_1CILi2EEENSA_ILi4EEENSA_ILi1EEEEEEEENS5_IJNSA_ILi64EEENSA_ILi256EEESG_EEENS_10tfloat32_tENS5_IJlSD_lEEESJ_SK_NS4_8TiledMMAINS4_8MMA_AtomIJNS4_17SM100_MMA_TF32_SSISJ_SJ_fLi64ELi256ELNS4_4UMMA5MajorE0ELSP_0ELNSO_7ScaleInE0ELSQ_0EEEEEENS4_6LayoutINS5_IJSD_SD_SD_EEENS5_IJNSA_ILi0EEESV_SV_EEEEENS5_IJNS4_10UnderscoreESY_SY_EEEEENS4_23SM90_TMA_LOAD_MULTICASTENS4_14ComposedLayoutINS4_7SwizzleILi3ELi4ELi3EEENS4_18smem_ptr_flag_bitsILi32EEENST_INS5_IJNSA_ILi8EEENSA_ILi32EEEEEENS5_IJS18_SD_EEEEEEEvNS4_8identityES11_S1C_vS1D_EENS_8epilogue10collective18CollectiveEpilogueINS1F_23Sm100TmaWarpSpecializedILi4ELi2ELi16ELb1ELb0EEEJSI_NS5_IJNST_ISG_SD_EENST_IS18_SD_EEEEESJ_SK_SJ_SK_NS1F_6fusion15FusionCallbacksIS1J_NS1N_17LinearCombinationISJ_fSJ_fLNS_15FloatRoundStyleE2EEESI_S1M_JEEENS4_5SM1004TMEM4LOAD26SM100_TMEM_LOAD_16dp128b8xENS4_13SM90_TMA_LOADES1C_NS4_17SM75_U32x4_LDSM_NENS4_14SM90_TMA_STOREES1C_NS4_17SM90_U32x4_STSM_NENS4_39AutoVectorizingCopyWithAssumedAlignmentILi128EEEEEEvvEEEEvNT_6ParamsE --------------------------
	.section	.nv.constant0._ZN7cutlass13device_kernelINS_4gemm6kernel13GemmUniversalIN4cute5tupleIJiiiiEEENS1_10collective13CollectiveMmaINS1_35MainloopSm100TmaUmmaWarpSpecializedILi2ELi2ELi4ENS5_IJNS4_1CILi2EEENSA_ILi4EEENSA_ILi1EEEEEEEENS5_IJNSA_ILi64EEENSA_ILi256EEESG_EEENS_10tfloat32_tENS5_IJlSD_lEEESJ_SK_NS4_8TiledMMAINS4_8MMA_AtomIJNS4_17SM100_MMA_TF32_SSISJ_SJ_fLi64ELi256ELNS4_4UMMA5MajorE0ELSP_0ELNSO_7ScaleInE0ELSQ_0EEEEEENS4_6LayoutINS5_IJSD_SD_SD_EEENS5_IJNSA_ILi0EEESV_SV_EEEEENS5_IJNS4_10UnderscoreESY_SY_EEEEENS4_23SM90_TMA_LOAD_MULTICASTENS4_14ComposedLayoutINS4_7SwizzleILi3ELi4ELi3EEENS4_18smem_ptr_flag_bitsILi32EEENST_INS5_IJNSA_ILi8EEENSA_ILi32EEEEEENS5_IJS18_SD_EEEEEEEvNS4_8identityES11_S1C_vS1D_EENS_8epilogue10collective18CollectiveEpilogueINS1F_23Sm100TmaWarpSpecializedILi4ELi2ELi16ELb1ELb0EEEJSI_NS5_IJNST_ISG_SD_EENST_IS18_SD_EEEEESJ_SK_SJ_SK_NS1F_6fusion15FusionCallbacksIS1J_NS1N_17LinearCombinationISJ_fSJ_fLNS_15FloatRoundStyleE2EEESI_S1M_JEEENS4_5SM1004TMEM4LOAD26SM100_TMEM_LOAD_16dp128b8xENS4_13SM90_TMA_LOADES1C_NS4_17SM75_U32x4_LDSM_NENS4_14SM90_TMA_STOREES1C_NS4_17SM90_U32x4_STSM_NENS4_39AutoVectorizingCopyWithAssumedAlignmentILi128EEEEEEvvEEEEvNT_6ParamsE,"a",@progbits
	.sectionflags	@""
	.align	4
.nv.constant0._ZN7cutlass13device_kernelINS_4gemm6kernel13GemmUniversalIN4cute5tupleIJiiiiEEENS1_10collective13CollectiveMmaINS1_35MainloopSm100TmaUmmaWarpSpecializedILi2ELi2ELi4ENS5_IJNS4_1CILi2EEENSA_ILi4EEENSA_ILi1EEEEEEEENS5_IJNSA_ILi64EEENSA_ILi256EEESG_EEENS_10tfloat32_tENS5_IJlSD_lEEESJ_SK_NS4_8TiledMMAINS4_8MMA_AtomIJNS4_17SM100_MMA_TF32_SSISJ_SJ_fLi64ELi256ELNS4_4UMMA5MajorE0ELSP_0ELNSO_7ScaleInE0ELSQ_0EEEEEENS4_6LayoutINS5_IJSD_SD_SD_EEENS5_IJNSA_ILi0EEESV_SV_EEEEENS5_IJNS4_10UnderscoreESY_SY_EEEEENS4_23SM90_TMA_LOAD_MULTICASTENS4_14ComposedLayoutINS4_7SwizzleILi3ELi4ELi3EEENS4_18smem_ptr_flag_bitsILi32EEENST_INS5_IJNSA_ILi8EEENSA_ILi32EEEEEENS5_IJS18_SD_EEEEEEEvNS4_8identityES11_S1C_vS1D_EENS_8epilogue10collective18CollectiveEpilogueINS1F_23Sm100TmaWarpSpecializedILi4ELi2ELi16ELb1ELb0EEEJSI_NS5_IJNST_ISG_SD_EENST_IS18_SD_EEEEESJ_SK_SJ_SK_NS1F_6fusion15FusionCallbacksIS1J_NS1N_17LinearCombinationISJ_fSJ_fLNS_15FloatRoundStyleE2EEESI_S1M_JEEENS4_5SM1004TMEM4LOAD26SM100_TMEM_LOAD_16dp128b8xENS4_13SM90_TMA_LOADES1C_NS4_17SM75_U32x4_LDSM_NENS4_14SM90_TMA_STOREES1C_NS4_17SM90_U32x4_STSM_NENS4_39AutoVectorizingCopyWithAssumedAlignmentILi128EEEEEEvvEEEEvNT_6ParamsE:
	.zero		2944


//--------------------- SYMBOLS --------------------------

	.type		.nv.reservedSmem.offset0,@object
	.size		.nv.reservedSmem.offset0,0x4
	.type		.nv.reservedSmem.cap,@object
	.size		.nv.reservedSmem.cap,0x4
	.type		__assertfail,@function
